//
// Generated by NVIDIA NVVM Compiler
//
// Compiler Build ID: CL-36424714
// Cuda compilation tools, release 13.0, V13.0.88
// Based on NVVM 20.0.0
//

.version 9.0
.target sm_100
.address_size 64

	// .globl	_Z19unpack_bases_kernelPKjPcmmm
.const .align 1 .b8 base_lut[4] = {65, 67, 71, 84};
.extern .shared .align 16 .b8 shared_packed[];

.visible .entry _Z19unpack_bases_kernelPKjPcmmm(
	.param .u64 .ptr .align 1 _Z19unpack_bases_kernelPKjPcmmm_param_0,
	.param .u64 .ptr .align 1 _Z19unpack_bases_kernelPKjPcmmm_param_1,
	.param .u64 _Z19unpack_bases_kernelPKjPcmmm_param_2,
	.param .u64 _Z19unpack_bases_kernelPKjPcmmm_param_3,
	.param .u64 _Z19unpack_bases_kernelPKjPcmmm_param_4
)
{
	.reg .pred 	%p<19>;
	.reg .b16 	%rs<17>;
	.reg .b32 	%r<41>;
	.reg .b64 	%rd<89>;

	ld.param.u64 	%rd11, [_Z19unpack_bases_kernelPKjPcmmm_param_0];
	ld.param.u64 	%rd12, [_Z19unpack_bases_kernelPKjPcmmm_param_1];
	ld.param.u64 	%rd13, [_Z19unpack_bases_kernelPKjPcmmm_param_2];
	ld.param.u64 	%rd14, [_Z19unpack_bases_kernelPKjPcmmm_param_3];
	ld.param.u64 	%rd15, [_Z19unpack_bases_kernelPKjPcmmm_param_4];
	mov.u32 	%r2, %ctaid.x;
	mov.u32 	%r3, %ntid.x;
	mov.u32 	%r4, %tid.x;
	mad.lo.s32 	%r5, %r2, %r3, %r4;
	cvt.u64.u32 	%rd1, %r5;
	and.b64  	%rd16, %rd15, -4294967296;
	setp.ne.s64 	%p1, %rd16, 0;
	@%p1 bra 	$L__BB0_2;
	cvt.u32.u64 	%r6, %rd15;
	cvt.u32.u64 	%r7, %rd1;
	div.u32 	%r8, %r7, %r6;
	mul.lo.s32 	%r9, %r8, %r6;
	sub.s32 	%r10, %r7, %r9;
	cvt.u64.u32 	%rd87, %r8;
	cvt.u64.u32 	%rd88, %r10;
	bra.uni 	$L__BB0_3;
$L__BB0_2:
	div.u64 	%rd87, %rd1, %rd15;
	mul.lo.s64 	%rd17, %rd87, %rd15;
	sub.s64 	%rd88, %rd1, %rd17;
$L__BB0_3:
	setp.ge.u64 	%p2, %rd87, %rd13;
	@%p2 bra 	$L__BB0_36;
	cvta.to.global.u64 	%rd18, %rd12;
	cvta.to.global.u64 	%rd19, %rd11;
	shl.b64 	%rd20, %rd1, 2;
	add.s64 	%rd21, %rd19, %rd20;
	ld.global.nc.u32 	%r1, [%rd21];
	mul.lo.s64 	%rd22, %rd87, %rd14;
	shl.b64 	%rd23, %rd88, 4;
	add.s64 	%rd8, %rd23, %rd22;
	add.s64 	%rd9, %rd22, %rd14;
	setp.ge.u64 	%p3, %rd8, %rd9;
	add.s64 	%rd10, %rd18, %rd8;
	@%p3 bra 	$L__BB0_6;
	and.b32  	%r11, %r1, 3;
	cvt.u64.u32 	%rd24, %r11;
	mov.u64 	%rd25, base_lut;
	add.s64 	%rd26, %rd25, %rd24;
	ld.const.u8 	%rs1, [%rd26];
	st.global.u8 	[%rd10], %rs1;
$L__BB0_6:
	add.s64 	%rd27, %rd8, 1;
	setp.ge.u64 	%p4, %rd27, %rd9;
	@%p4 bra 	$L__BB0_8;
	shr.u32 	%r12, %r1, 2;
	and.b32  	%r13, %r12, 3;
	cvt.u64.u32 	%rd28, %r13;
	mov.u64 	%rd29, base_lut;
	add.s64 	%rd30, %rd29, %rd28;
	ld.const.u8 	%rs2, [%rd30];
	st.global.u8 	[%rd10+1], %rs2;
$L__BB0_8:
	add.s64 	%rd31, %rd8, 2;
	setp.ge.u64 	%p5, %rd31, %rd9;
	@%p5 bra 	$L__BB0_10;
	shr.u32 	%r14, %r1, 4;
	and.b32  	%r15, %r14, 3;
	cvt.u64.u32 	%rd32, %r15;
	mov.u64 	%rd33, base_lut;
	add.s64 	%rd34, %rd33, %rd32;
	ld.const.u8 	%rs3, [%rd34];
	st.global.u8 	[%rd10+2], %rs3;
$L__BB0_10:
	add.s64 	%rd35, %rd8, 3;
	setp.ge.u64 	%p6, %rd35, %rd9;
	@%p6 bra 	$L__BB0_12;
	shr.u32 	%r16, %r1, 6;
	and.b32  	%r17, %r16, 3;
	cvt.u64.u32 	%rd36, %r17;
	mov.u64 	%rd37, base_lut;
	add.s64 	%rd38, %rd37, %rd36;
	ld.const.u8 	%rs4, [%rd38];
	st.global.u8 	[%rd10+3], %rs4;
$L__BB0_12:
	add.s64 	%rd39, %rd8, 4;
	setp.ge.u64 	%p7, %rd39, %rd9;
	@%p7 bra 	$L__BB0_14;
	shr.u32 	%r18, %r1, 8;
	and.b32  	%r19, %r18, 3;
	cvt.u64.u32 	%rd40, %r19;
	mov.u64 	%rd41, base_lut;
	add.s64 	%rd42, %rd41, %rd40;
	ld.const.u8 	%rs5, [%rd42];
	st.global.u8 	[%rd10+4], %rs5;
$L__BB0_14:
	add.s64 	%rd43, %rd8, 5;
	setp.ge.u64 	%p8, %rd43, %rd9;
	@%p8 bra 	$L__BB0_16;
	shr.u32 	%r20, %r1, 10;
	and.b32  	%r21, %r20, 3;
	cvt.u64.u32 	%rd44, %r21;
	mov.u64 	%rd45, base_lut;
	add.s64 	%rd46, %rd45, %rd44;
	ld.const.u8 	%rs6, [%rd46];
	st.global.u8 	[%rd10+5], %rs6;
$L__BB0_16:
	add.s64 	%rd47, %rd8, 6;
	setp.ge.u64 	%p9, %rd47, %rd9;
	@%p9 bra 	$L__BB0_18;
	shr.u32 	%r22, %r1, 12;
	and.b32  	%r23, %r22, 3;
	cvt.u64.u32 	%rd48, %r23;
	mov.u64 	%rd49, base_lut;
	add.s64 	%rd50, %rd49, %rd48;
	ld.const.u8 	%rs7, [%rd50];
	st.global.u8 	[%rd10+6], %rs7;
$L__BB0_18:
	add.s64 	%rd51, %rd8, 7;
	setp.ge.u64 	%p10, %rd51, %rd9;
	@%p10 bra 	$L__BB0_20;
	shr.u32 	%r24, %r1, 14;
	and.b32  	%r25, %r24, 3;
	cvt.u64.u32 	%rd52, %r25;
	mov.u64 	%rd53, base_lut;
	add.s64 	%rd54, %rd53, %rd52;
	ld.const.u8 	%rs8, [%rd54];
	st.global.u8 	[%rd10+7], %rs8;
$L__BB0_20:
	add.s64 	%rd55, %rd8, 8;
	setp.ge.u64 	%p11, %rd55, %rd9;
	@%p11 bra 	$L__BB0_22;
	shr.u32 	%r26, %r1, 16;
	and.b32  	%r27, %r26, 3;
	cvt.u64.u32 	%rd56, %r27;
	mov.u64 	%rd57, base_lut;
	add.s64 	%rd58, %rd57, %rd56;
	ld.const.u8 	%rs9, [%rd58];
	st.global.u8 	[%rd10+8], %rs9;
$L__BB0_22:
	add.s64 	%rd59, %rd8, 9;
	setp.ge.u64 	%p12, %rd59, %rd9;
	@%p12 bra 	$L__BB0_24;
	shr.u32 	%r28, %r1, 18;
	and.b32  	%r29, %r28, 3;
	cvt.u64.u32 	%rd60, %r29;
	mov.u64 	%rd61, base_lut;
	add.s64 	%rd62, %rd61, %rd60;
	ld.const.u8 	%rs10, [%rd62];
	st.global.u8 	[%rd10+9], %rs10;
$L__BB0_24:
	add.s64 	%rd63, %rd8, 10;
	setp.ge.u64 	%p13, %rd63, %rd9;
	@%p13 bra 	$L__BB0_26;
	shr.u32 	%r30, %r1, 20;
	and.b32  	%r31, %r30, 3;
	cvt.u64.u32 	%rd64, %r31;
	mov.u64 	%rd65, base_lut;
	add.s64 	%rd66, %rd65, %rd64;
	ld.const.u8 	%rs11, [%rd66];
	st.global.u8 	[%rd10+10], %rs11;
$L__BB0_26:
	add.s64 	%rd67, %rd8, 11;
	setp.ge.u64 	%p14, %rd67, %rd9;
	@%p14 bra 	$L__BB0_28;
	shr.u32 	%r32, %r1, 22;
	and.b32  	%r33, %r32, 3;
	cvt.u64.u32 	%rd68, %r33;
	mov.u64 	%rd69, base_lut;
	add.s64 	%rd70, %rd69, %rd68;
	ld.const.u8 	%rs12, [%rd70];
	st.global.u8 	[%rd10+11], %rs12;
$L__BB0_28:
	add.s64 	%rd71, %rd8, 12;
	setp.ge.u64 	%p15, %rd71, %rd9;
	@%p15 bra 	$L__BB0_30;
	shr.u32 	%r34, %r1, 24;
	and.b32  	%r35, %r34, 3;
	cvt.u64.u32 	%rd72, %r35;
	mov.u64 	%rd73, base_lut;
	add.s64 	%rd74, %rd73, %rd72;
	ld.const.u8 	%rs13, [%rd74];
	st.global.u8 	[%rd10+12], %rs13;
$L__BB0_30:
	add.s64 	%rd75, %rd8, 13;
	setp.ge.u64 	%p16, %rd75, %rd9;
	@%p16 bra 	$L__BB0_32;
	shr.u32 	%r36, %r1, 26;
	and.b32  	%r37, %r36, 3;
	cvt.u64.u32 	%rd76, %r37;
	mov.u64 	%rd77, base_lut;
	add.s64 	%rd78, %rd77, %rd76;
	ld.const.u8 	%rs14, [%rd78];
	st.global.u8 	[%rd10+13], %rs14;
$L__BB0_32:
	add.s64 	%rd79, %rd8, 14;
	setp.ge.u64 	%p17, %rd79, %rd9;
	@%p17 bra 	$L__BB0_34;
	shr.u32 	%r38, %r1, 28;
	and.b32  	%r39, %r38, 3;
	cvt.u64.u32 	%rd80, %r39;
	mov.u64 	%rd81, base_lut;
	add.s64 	%rd82, %rd81, %rd80;
	ld.const.u8 	%rs15, [%rd82];
	st.global.u8 	[%rd10+14], %rs15;
$L__BB0_34:
	add.s64 	%rd83, %rd8, 15;
	setp.ge.u64 	%p18, %rd83, %rd9;
	@%p18 bra 	$L__BB0_36;
	shr.u32 	%r40, %r1, 30;
	cvt.u64.u32 	%rd84, %r40;
	mov.u64 	%rd85, base_lut;
	add.s64 	%rd86, %rd85, %rd84;
	ld.const.u8 	%rs16, [%rd86];
	st.global.u8 	[%rd10+15], %rs16;
$L__BB0_36:
	ret;

}
	// .globl	_Z26unpack_bases_kernel_sharedPKjPcmmm
.visible .entry _Z26unpack_bases_kernel_sharedPKjPcmmm(
	.param .u64 .ptr .align 1 _Z26unpack_bases_kernel_sharedPKjPcmmm_param_0,
	.param .u64 .ptr .align 1 _Z26unpack_bases_kernel_sharedPKjPcmmm_param_1,
	.param .u64 _Z26unpack_bases_kernel_sharedPKjPcmmm_param_2,
	.param .u64 _Z26unpack_bases_kernel_sharedPKjPcmmm_param_3,
	.param .u64 _Z26unpack_bases_kernel_sharedPKjPcmmm_param_4
)
{
	.reg .pred 	%p<20>;
	.reg .b16 	%rs<17>;
	.reg .b32 	%r<45>;
	.reg .b64 	%rd<93>;

	ld.param.u64 	%rd12, [_Z26unpack_bases_kernel_sharedPKjPcmmm_param_0];
	ld.param.u64 	%rd13, [_Z26unpack_bases_kernel_sharedPKjPcmmm_param_1];
	ld.param.u64 	%rd16, [_Z26unpack_bases_kernel_sharedPKjPcmmm_param_2];
	ld.param.u64 	%rd14, [_Z26unpack_bases_kernel_sharedPKjPcmmm_param_3];
	ld.param.u64 	%rd15, [_Z26unpack_bases_kernel_sharedPKjPcmmm_param_4];
	mov.u32 	%r3, %ctaid.x;
	mov.u32 	%r4, %ntid.x;
	mul.lo.s32 	%r5, %r3, %r4;
	cvt.u64.u32 	%rd17, %r5;
	mov.u32 	%r6, %tid.x;
	cvt.u64.u32 	%rd18, %r6;
	add.s64 	%rd1, %rd17, %rd18;
	mul.lo.s64 	%rd2, %rd15, %rd16;
	setp.ge.u64 	%p1, %rd1, %rd2;
	shl.b32 	%r7, %r6, 2;
	mov.u32 	%r8, shared_packed;
	add.s32 	%r1, %r8, %r7;
	@%p1 bra 	$L__BB1_2;
	cvta.to.global.u64 	%rd19, %rd12;
	shl.b64 	%rd20, %rd1, 2;
	add.s64 	%rd21, %rd19, %rd20;
	ld.global.nc.u32 	%r9, [%rd21];
	st.shared.u32 	[%r1], %r9;
$L__BB1_2:
	setp.ge.u64 	%p2, %rd1, %rd2;
	bar.sync 	0;
	@%p2 bra 	$L__BB1_38;
	or.b64  	%rd22, %rd1, %rd15;
	and.b64  	%rd23, %rd22, -4294967296;
	setp.ne.s64 	%p3, %rd23, 0;
	@%p3 bra 	$L__BB1_5;
	cvt.u32.u64 	%r10, %rd15;
	cvt.u32.u64 	%r11, %rd1;
	div.u32 	%r12, %r11, %r10;
	mul.lo.s32 	%r13, %r12, %r10;
	sub.s32 	%r14, %r11, %r13;
	cvt.u64.u32 	%rd91, %r12;
	cvt.u64.u32 	%rd92, %r14;
	bra.uni 	$L__BB1_6;
$L__BB1_5:
	div.u64 	%rd91, %rd1, %rd15;
	mul.lo.s64 	%rd24, %rd91, %rd15;
	sub.s64 	%rd92, %rd1, %rd24;
$L__BB1_6:
	ld.shared.u32 	%r2, [%r1];
	mul.lo.s64 	%rd25, %rd91, %rd14;
	shl.b64 	%rd26, %rd92, 4;
	add.s64 	%rd9, %rd26, %rd25;
	add.s64 	%rd10, %rd25, %rd14;
	setp.ge.u64 	%p4, %rd9, %rd10;
	cvta.to.global.u64 	%rd27, %rd13;
	add.s64 	%rd11, %rd27, %rd9;
	@%p4 bra 	$L__BB1_8;
	and.b32  	%r15, %r2, 3;
	cvt.u64.u32 	%rd28, %r15;
	mov.u64 	%rd29, base_lut;
	add.s64 	%rd30, %rd29, %rd28;
	ld.const.u8 	%rs1, [%rd30];
	st.global.u8 	[%rd11], %rs1;
$L__BB1_8:
	add.s64 	%rd31, %rd9, 1;
	setp.ge.u64 	%p5, %rd31, %rd10;
	@%p5 bra 	$L__BB1_10;
	shr.u32 	%r16, %r2, 2;
	and.b32  	%r17, %r16, 3;
	cvt.u64.u32 	%rd32, %r17;
	mov.u64 	%rd33, base_lut;
	add.s64 	%rd34, %rd33, %rd32;
	ld.const.u8 	%rs2, [%rd34];
	st.global.u8 	[%rd11+1], %rs2;
$L__BB1_10:
	add.s64 	%rd35, %rd9, 2;
	setp.ge.u64 	%p6, %rd35, %rd10;
	@%p6 bra 	$L__BB1_12;
	shr.u32 	%r18, %r2, 4;
	and.b32  	%r19, %r18, 3;
	cvt.u64.u32 	%rd36, %r19;
	mov.u64 	%rd37, base_lut;
	add.s64 	%rd38, %rd37, %rd36;
	ld.const.u8 	%rs3, [%rd38];
	st.global.u8 	[%rd11+2], %rs3;
$L__BB1_12:
	add.s64 	%rd39, %rd9, 3;
	setp.ge.u64 	%p7, %rd39, %rd10;
	@%p7 bra 	$L__BB1_14;
	shr.u32 	%r20, %r2, 6;
	and.b32  	%r21, %r20, 3;
	cvt.u64.u32 	%rd40, %r21;
	mov.u64 	%rd41, base_lut;
	add.s64 	%rd42, %rd41, %rd40;
	ld.const.u8 	%rs4, [%rd42];
	st.global.u8 	[%rd11+3], %rs4;
$L__BB1_14:
	add.s64 	%rd43, %rd9, 4;
	setp.ge.u64 	%p8, %rd43, %rd10;
	@%p8 bra 	$L__BB1_16;
	shr.u32 	%r22, %r2, 8;
	and.b32  	%r23, %r22, 3;
	cvt.u64.u32 	%rd44, %r23;
	mov.u64 	%rd45, base_lut;
	add.s64 	%rd46, %rd45, %rd44;
	ld.const.u8 	%rs5, [%rd46];
	st.global.u8 	[%rd11+4], %rs5;
$L__BB1_16:
	add.s64 	%rd47, %rd9, 5;
	setp.ge.u64 	%p9, %rd47, %rd10;
	@%p9 bra 	$L__BB1_18;
	shr.u32 	%r24, %r2, 10;
	and.b32  	%r25, %r24, 3;
	cvt.u64.u32 	%rd48, %r25;
	mov.u64 	%rd49, base_lut;
	add.s64 	%rd50, %rd49, %rd48;
	ld.const.u8 	%rs6, [%rd50];
	st.global.u8 	[%rd11+5], %rs6;
$L__BB1_18:
	add.s64 	%rd51, %rd9, 6;
	setp.ge.u64 	%p10, %rd51, %rd10;
	@%p10 bra 	$L__BB1_20;
	shr.u32 	%r26, %r2, 12;
	and.b32  	%r27, %r26, 3;
	cvt.u64.u32 	%rd52, %r27;
	mov.u64 	%rd53, base_lut;
	add.s64 	%rd54, %rd53, %rd52;
	ld.const.u8 	%rs7, [%rd54];
	st.global.u8 	[%rd11+6], %rs7;
$L__BB1_20:
	add.s64 	%rd55, %rd9, 7;
	setp.ge.u64 	%p11, %rd55, %rd10;
	@%p11 bra 	$L__BB1_22;
	shr.u32 	%r28, %r2, 14;
	and.b32  	%r29, %r28, 3;
	cvt.u64.u32 	%rd56, %r29;
	mov.u64 	%rd57, base_lut;
	add.s64 	%rd58, %rd57, %rd56;
	ld.const.u8 	%rs8, [%rd58];
	st.global.u8 	[%rd11+7], %rs8;
$L__BB1_22:
	add.s64 	%rd59, %rd9, 8;
	setp.ge.u64 	%p12, %rd59, %rd10;
	@%p12 bra 	$L__BB1_24;
	shr.u32 	%r30, %r2, 16;
	and.b32  	%r31, %r30, 3;
	cvt.u64.u32 	%rd60, %r31;
	mov.u64 	%rd61, base_lut;
	add.s64 	%rd62, %rd61, %rd60;
	ld.const.u8 	%rs9, [%rd62];
	st.global.u8 	[%rd11+8], %rs9;
$L__BB1_24:
	add.s64 	%rd63, %rd9, 9;
	setp.ge.u64 	%p13, %rd63, %rd10;
	@%p13 bra 	$L__BB1_26;
	shr.u32 	%r32, %r2, 18;
	and.b32  	%r33, %r32, 3;
	cvt.u64.u32 	%rd64, %r33;
	mov.u64 	%rd65, base_lut;
	add.s64 	%rd66, %rd65, %rd64;
	ld.const.u8 	%rs10, [%rd66];
	st.global.u8 	[%rd11+9], %rs10;
$L__BB1_26:
	add.s64 	%rd67, %rd9, 10;
	setp.ge.u64 	%p14, %rd67, %rd10;
	@%p14 bra 	$L__BB1_28;
	shr.u32 	%r34, %r2, 20;
	and.b32  	%r35, %r34, 3;
	cvt.u64.u32 	%rd68, %r35;
	mov.u64 	%rd69, base_lut;
	add.s64 	%rd70, %rd69, %rd68;
	ld.const.u8 	%rs11, [%rd70];
	st.global.u8 	[%rd11+10], %rs11;
$L__BB1_28:
	add.s64 	%rd71, %rd9, 11;
	setp.ge.u64 	%p15, %rd71, %rd10;
	@%p15 bra 	$L__BB1_30;
	shr.u32 	%r36, %r2, 22;
	and.b32  	%r37, %r36, 3;
	cvt.u64.u32 	%rd72, %r37;
	mov.u64 	%rd73, base_lut;
	add.s64 	%rd74, %rd73, %rd72;
	ld.const.u8 	%rs12, [%rd74];
	st.global.u8 	[%rd11+11], %rs12;
$L__BB1_30:
	add.s64 	%rd75, %rd9, 12;
	setp.ge.u64 	%p16, %rd75, %rd10;
	@%p16 bra 	$L__BB1_32;
	shr.u32 	%r38, %r2, 24;
	and.b32  	%r39, %r38, 3;
	cvt.u64.u32 	%rd76, %r39;
	mov.u64 	%rd77, base_lut;
	add.s64 	%rd78, %rd77, %rd76;
	ld.const.u8 	%rs13, [%rd78];
	st.global.u8 	[%rd11+12], %rs13;
$L__BB1_32:
	add.s64 	%rd79, %rd9, 13;
	setp.ge.u64 	%p17, %rd79, %rd10;
	@%p17 bra 	$L__BB1_34;
	shr.u32 	%r40, %r2, 26;
	and.b32  	%r41, %r40, 3;
	cvt.u64.u32 	%rd80, %r41;
	mov.u64 	%rd81, base_lut;
	add.s64 	%rd82, %rd81, %rd80;
	ld.const.u8 	%rs14, [%rd82];
	st.global.u8 	[%rd11+13], %rs14;
$L__BB1_34:
	add.s64 	%rd83, %rd9, 14;
	setp.ge.u64 	%p18, %rd83, %rd10;
	@%p18 bra 	$L__BB1_36;
	shr.u32 	%r42, %r2, 28;
	and.b32  	%r43, %r42, 3;
	cvt.u64.u32 	%rd84, %r43;
	mov.u64 	%rd85, base_lut;
	add.s64 	%rd86, %rd85, %rd84;
	ld.const.u8 	%rs15, [%rd86];
	st.global.u8 	[%rd11+14], %rs15;
$L__BB1_36:
	add.s64 	%rd87, %rd9, 15;
	setp.ge.u64 	%p19, %rd87, %rd10;
	@%p19 bra 	$L__BB1_38;
	shr.u32 	%r44, %r2, 30;
	cvt.u64.u32 	%rd88, %r44;
	mov.u64 	%rd89, base_lut;
	add.s64 	%rd90, %rd89, %rd88;
	ld.const.u8 	%rs16, [%rd90];
	st.global.u8 	[%rd11+15], %rs16;
$L__BB1_38:
	ret;

}
	// .globl	_Z26extract_single_base_kernelPKjPcmmm
.visible .entry _Z26extract_single_base_kernelPKjPcmmm(
	.param .u64 .ptr .align 1 _Z26extract_single_base_kernelPKjPcmmm_param_0,
	.param .u64 .ptr .align 1 _Z26extract_single_base_kernelPKjPcmmm_param_1,
	.param .u64 _Z26extract_single_base_kernelPKjPcmmm_param_2,
	.param .u64 _Z26extract_single_base_kernelPKjPcmmm_param_3,
	.param .u64 _Z26extract_single_base_kernelPKjPcmmm_param_4
)
{
	.reg .pred 	%p<2>;
	.reg .b16 	%rs<2>;
	.reg .b32 	%r<11>;
	.reg .b64 	%rd<17>;

	ld.param.u64 	%rd2, [_Z26extract_single_base_kernelPKjPcmmm_param_0];
	ld.param.u64 	%rd3, [_Z26extract_single_base_kernelPKjPcmmm_param_1];
	ld.param.u64 	%rd4, [_Z26extract_single_base_kernelPKjPcmmm_param_2];
	ld.param.u64 	%rd6, [_Z26extract_single_base_kernelPKjPcmmm_param_3];
	ld.param.u64 	%rd5, [_Z26extract_single_base_kernelPKjPcmmm_param_4];
	mov.u32 	%r1, %ctaid.x;
	mov.u32 	%r2, %ntid.x;
	mov.u32 	%r3, %tid.x;
	mad.lo.s32 	%r4, %r1, %r2, %r3;
	cvt.u64.u32 	%rd1, %r4;
	setp.le.u64 	%p1, %rd6, %rd1;
	@%p1 bra 	$L__BB2_2;
	cvta.to.global.u64 	%rd7, %rd2;
	cvta.to.global.u64 	%rd8, %rd3;
	shr.u64 	%rd9, %rd4, 4;
	mad.lo.s64 	%rd10, %rd5, %rd1, %rd9;
	shl.b64 	%rd11, %rd10, 2;
	add.s64 	%rd12, %rd7, %rd11;
	ld.global.nc.u32 	%r5, [%rd12];
	cvt.u32.u64 	%r6, %rd4;
	shl.b32 	%r7, %r6, 1;
	and.b32  	%r8, %r7, 30;
	shr.u32 	%r9, %r5, %r8;
	and.b32  	%r10, %r9, 3;
	cvt.u64.u32 	%rd13, %r10;
	mov.u64 	%rd14, base_lut;
	add.s64 	%rd15, %rd14, %rd13;
	ld.const.u8 	%rs1, [%rd15];
	add.s64 	%rd16, %rd8, %rd1;
	st.global.u8 	[%rd16], %rs1;
$L__BB2_2:
	ret;

}


// ===== COMPILED SASS (sm_100) =====

	.target	sm_100

	.elftype	@"ET_EXEC"


//--------------------- .note.nv.tkinfo           --------------------------
	.section	.note.nv.tkinfo,"",@"SHT_NOTE"
	.sectionflags	@"SHF_NOTE_NV_TKINFO"
	.tkinfo
        /*0018*/ 	.word	0x00000002
        /*0030*/ 	.string	""
        /*0030*/ 	.string	"ptxas"
        /*0030*/ 	.string	"Cuda compilation tools, release 13.0, V13.0.88"
        /*0030*/ 	.string	"Build cuda_13.0.r13.0/compiler.36424714_0"
        /*0030*/ 	.string	"-arch sm_100 -m 64 "



//--------------------- .note.nv.cuinfo           --------------------------
	.section	.note.nv.cuinfo,"",@"SHT_NOTE"
	.sectionflags	@"SHF_NOTE_NV_CUINFO"
        /*0018*/ 	.short	0x0002
        /*001a*/ 	.short	0x0064
        /*001c*/ 	.short	0x0082
	.zero		2


//--------------------- .nv.info                  --------------------------
	.section	.nv.info,"",@"SHT_CUDA_INFO"
	.align	4


	//----- nvinfo : EIATTR_REGCOUNT
	.align		4
        /*0000*/ 	.byte	0x04, 0x2f
        /*0002*/ 	.short	(.L_2 - .L_1)
	.align		4
.L_1:
        /*0004*/ 	.word	index@(_Z19unpack_bases_kernelPKjPcmmm)
        /*0008*/ 	.word	0x00000028


	//----- nvinfo : EIATTR_FRAME_SIZE
	.align		4
.L_2:
        /*000c*/ 	.byte	0x04, 0x11
        /*000e*/ 	.short	(.L_4 - .L_3)
	.align		4
.L_3:
        /*0010*/ 	.word	index@($__internal_1_$__cuda_sm20_div_u64)
        /*0014*/ 	.word	0x00000000


	//----- nvinfo : EIATTR_FRAME_SIZE
	.align		4
.L_4:
        /*0018*/ 	.byte	0x04, 0x11
        /*001a*/ 	.short	(.L_6 - .L_5)
	.align		4
.L_5:
        /*001c*/ 	.word	index@(_Z19unpack_bases_kernelPKjPcmmm)
        /*0020*/ 	.word	0x00000000


	//----- nvinfo : EIATTR_REGCOUNT
	.align		4
.L_6:
        /*0024*/ 	.byte	0x04, 0x2f
        /*0026*/ 	.short	(.L_8 - .L_7)
	.align		4
.L_7:
        /*0028*/ 	.word	index@(_Z26unpack_bases_kernel_sharedPKjPcmmm)
        /*002c*/ 	.word	0x00000020


	//----- nvinfo : EIATTR_FRAME_SIZE
	.align		4
.L_8:
        /*0030*/ 	.byte	0x04, 0x11
        /*0032*/ 	.short	(.L_10 - .L_9)
	.align		4
.L_9:
        /*0034*/ 	.word	index@($__internal_0_$__cuda_sm20_div_u64)
        /*0038*/ 	.word	0x00000000


	//----- nvinfo : EIATTR_FRAME_SIZE
	.align		4
.L_10:
        /*003c*/ 	.byte	0x04, 0x11
        /*003e*/ 	.short	(.L_12 - .L_11)
	.align		4
.L_11:
        /*0040*/ 	.word	index@(_Z26unpack_bases_kernel_sharedPKjPcmmm)
        /*0044*/ 	.word	0x00000000


	//----- nvinfo : EIATTR_REGCOUNT
	.align		4
.L_12:
        /*0048*/ 	.byte	0x04, 0x2f
        /*004a*/ 	.short	(.L_14 - .L_13)
	.align		4
.L_13:
        /*004c*/ 	.word	index@(_Z26extract_single_base_kernelPKjPcmmm)
        /*0050*/ 	.word	0x0000000c


	//----- nvinfo : EIATTR_FRAME_SIZE
	.align		4
.L_14:
        /*0054*/ 	.byte	0x04, 0x11
        /*0056*/ 	.short	(.L_16 - .L_15)
	.align		4
.L_15:
        /*0058*/ 	.word	index@(_Z26extract_single_base_kernelPKjPcmmm)
        /*005c*/ 	.word	0x00000000


	//----- nvinfo : EIATTR_MIN_STACK_SIZE
	.align		4
.L_16:
        /*0060*/ 	.byte	0x04, 0x12
        /*0062*/ 	.short	(.L_18 - .L_17)
	.align		4
.L_17:
        /*0064*/ 	.word	index@(_Z26extract_single_base_kernelPKjPcmmm)
        /*0068*/ 	.word	0x00000000


	//----- nvinfo : EIATTR_MIN_STACK_SIZE
	.align		4
.L_18:
        /*006c*/ 	.byte	0x04, 0x12
        /*006e*/ 	.short	(.L_20 - .L_19)
	.align		4
.L_19:
        /*0070*/ 	.word	index@(_Z26unpack_bases_kernel_sharedPKjPcmmm)
        /*0074*/ 	.word	0x00000000


	//----- nvinfo : EIATTR_MIN_STACK_SIZE
	.align		4
.L_20:
        /*0078*/ 	.byte	0x04, 0x12
        /*007a*/ 	.short	(.L_22 - .L_21)
	.align		4
.L_21:
        /*007c*/ 	.word	index@(_Z19unpack_bases_kernelPKjPcmmm)
        /*0080*/ 	.word	0x00000000
.L_22:


//--------------------- .nv.compat                --------------------------
	.section	.nv.compat,"",@"SHT_CUDA_COMPAT_INFO"
	.align	4
        /*0000*/ 	.byte	0x02, 0x09, 0x00, 0x00, 0x02, 0x02, 0x01, 0x00, 0x02, 0x05, 0x05, 0x00, 0x03, 0x07, 0x01, 0x01
        /*0010*/ 	.byte	0x02, 0x03, 0x00, 0x00, 0x02, 0x06, 0x01, 0x00, 0x04, 0x0b, 0x08, 0x00, 0x09, 0x00, 0x00, 0x00
        /*0020*/ 	.byte	0x00, 0x00, 0x00, 0x00


//--------------------- .nv.info._Z26extract_single_base_kernelPKjPcmmm --------------------------
	.section	.nv.info._Z26extract_single_base_kernelPKjPcmmm,"",@"SHT_CUDA_INFO"
	.sectionflags	@""
	.align	4


	//----- nvinfo : EIATTR_CUDA_API_VERSION
	.align		4
        /*0000*/ 	.byte	0x04, 0x37
        /*0002*/ 	.short	(.L_24 - .L_23)
.L_23:
        /*0004*/ 	.word	0x00000082


	//----- nvinfo : EIATTR_KPARAM_INFO
	.align		4
.L_24:
        /*0008*/ 	.byte	0x04, 0x17
        /*000a*/ 	.short	(.L_26 - .L_25)
.L_25:
        /*000c*/ 	.word	0x00000000
        /*0010*/ 	.short	0x0004
        /*0012*/ 	.short	0x0020
        /*0014*/ 	.byte	0x00, 0xf0, 0x21, 0x00


	//----- nvinfo : EIATTR_KPARAM_INFO
	.align		4
.L_26:
        /*0018*/ 	.byte	0x04, 0x17
        /*001a*/ 	.short	(.L_28 - .L_27)
.L_27:
        /*001c*/ 	.word	0x00000000
        /*0020*/ 	.short	0x0003
        /*0022*/ 	.short	0x0018
        /*0024*/ 	.byte	0x00, 0xf0, 0x21, 0x00


	//----- nvinfo : EIATTR_KPARAM_INFO
	.align		4
.L_28:
        /*0028*/ 	.byte	0x04, 0x17
        /*002a*/ 	.short	(.L_30 - .L_29)
.L_29:
        /*002c*/ 	.word	0x00000000
        /*0030*/ 	.short	0x0002
        /*0032*/ 	.short	0x0010
        /*0034*/ 	.byte	0x00, 0xf0, 0x21, 0x00


	//----- nvinfo : EIATTR_KPARAM_INFO
	.align		4
.L_30:
        /*0038*/ 	.byte	0x04, 0x17
        /*003a*/ 	.short	(.L_32 - .L_31)
.L_31:
        /*003c*/ 	.word	0x00000000
        /*0040*/ 	.short	0x0001
        /*0042*/ 	.short	0x0008
        /*0044*/ 	.byte	0x00, 0xf5, 0x21, 0x00


	//----- nvinfo : EIATTR_KPARAM_INFO
	.align		4
.L_32:
        /*0048*/ 	.byte	0x04, 0x17
        /*004a*/ 	.short	(.L_34 - .L_33)
.L_33:
        /*004c*/ 	.word	0x00000000
        /*0050*/ 	.short	0x0000
        /*0052*/ 	.short	0x0000
        /*0054*/ 	.byte	0x00, 0xf5, 0x21, 0x00


	//----- nvinfo : EIATTR_SPARSE_MMA_MASK
	.align		4
.L_34:
        /*0058*/ 	.byte	0x03, 0x50
        /*005a*/ 	.short	0x0000


	//----- nvinfo : EIATTR_MAXREG_COUNT
	.align		4
        /*005c*/ 	.byte	0x03, 0x1b
        /*005e*/ 	.short	0x00ff


	//----- nvinfo : EIATTR_MERCURY_ISA_VERSION
	.align		4
        /*0060*/ 	.byte	0x03, 0x5f
        /*0062*/ 	.short	0x0101


	//----- nvinfo : EIATTR_VRC_CTA_INIT_COUNT
	.align		4
        /*0064*/ 	.byte	0x02, 0x4a
	.zero		1
	.zero		1


	//----- nvinfo : EIATTR_EXIT_INSTR_OFFSETS
	.align		4
        /*0068*/ 	.byte	0x04, 0x1c
        /*006a*/ 	.short	(.L_36 - .L_35)


	//   ....[0]....
.L_35:
        /*006c*/ 	.word	0x00000080


	//   ....[1]....
        /*0070*/ 	.word	0x000001c0


	//----- nvinfo : EIATTR_CBANK_PARAM_SIZE
	.align		4
.L_36:
        /*0074*/ 	.byte	0x03, 0x19
        /*0076*/ 	.short	0x0028


	//----- nvinfo : EIATTR_PARAM_CBANK
	.align		4
        /*0078*/ 	.byte	0x04, 0x0a
        /*007a*/ 	.short	(.L_38 - .L_37)
	.align		4
.L_37:
        /*007c*/ 	.word	index@(.nv.constant0._Z26extract_single_base_kernelPKjPcmmm)
        /*0080*/ 	.short	0x0380
        /*0082*/ 	.short	0x0028


	//----- nvinfo : EIATTR_SW_WAR
	.align		4
.L_38:
        /*0084*/ 	.byte	0x04, 0x36
        /*0086*/ 	.short	(.L_40 - .L_39)
.L_39:
        /*0088*/ 	.word	0x00000008
.L_40:


//--------------------- .nv.info._Z26unpack_bases_kernel_sharedPKjPcmmm --------------------------
	.section	.nv.info._Z26unpack_bases_kernel_sharedPKjPcmmm,"",@"SHT_CUDA_INFO"
	.sectionflags	@""
	.align	4


	//----- nvinfo : EIATTR_CUDA_API_VERSION
	.align		4
        /*0000*/ 	.byte	0x04, 0x37
        /*0002*/ 	.short	(.L_42 - .L_41)
.L_41:
        /*0004*/ 	.word	0x00000082


	//----- nvinfo : EIATTR_KPARAM_INFO
	.align		4
.L_42:
        /*0008*/ 	.byte	0x04, 0x17
        /*000a*/ 	.short	(.L_44 - .L_43)
.L_43:
        /*000c*/ 	.word	0x00000000
        /*0010*/ 	.short	0x0004
        /*0012*/ 	.short	0x0020
        /*0014*/ 	.byte	0x00, 0xf0, 0x21, 0x00


	//----- nvinfo : EIATTR_KPARAM_INFO
	.align		4
.L_44:
        /*0018*/ 	.byte	0x04, 0x17
        /*001a*/ 	.short	(.L_46 - .L_45)
.L_45:
        /*001c*/ 	.word	0x00000000
        /*0020*/ 	.short	0x0003
        /*0022*/ 	.short	0x0018
        /*0024*/ 	.byte	0x00, 0xf0, 0x21, 0x00


	//----- nvinfo : EIATTR_KPARAM_INFO
	.align		4
.L_46:
        /*0028*/ 	.byte	0x04, 0x17
        /*002a*/ 	.short	(.L_48 - .L_47)
.L_47:
        /*002c*/ 	.word	0x00000000
        /*0030*/ 	.short	0x0002
        /*0032*/ 	.short	0x0010
        /*0034*/ 	.byte	0x00, 0xf0, 0x21, 0x00


	//----- nvinfo : EIATTR_KPARAM_INFO
	.align		4
.L_48:
        /*0038*/ 	.byte	0x04, 0x17
        /*003a*/ 	.short	(.L_50 - .L_49)
.L_49:
        /*003c*/ 	.word	0x00000000
        /*0040*/ 	.short	0x0001
        /*0042*/ 	.short	0x0008
        /*0044*/ 	.byte	0x00, 0xf5, 0x21, 0x00


	//----- nvinfo : EIATTR_KPARAM_INFO
	.align		4
.L_50:
        /*0048*/ 	.byte	0x04, 0x17
        /*004a*/ 	.short	(.L_52 - .L_51)
.L_51:
        /*004c*/ 	.word	0x00000000
        /*0050*/ 	.short	0x0000
        /*0052*/ 	.short	0x0000
        /*0054*/ 	.byte	0x00, 0xf5, 0x21, 0x00


	//----- nvinfo : EIATTR_SPARSE_MMA_MASK
	.align		4
.L_52:
        /*0058*/ 	.byte	0x03, 0x50
        /*005a*/ 	.short	0x0000


	//----- nvinfo : EIATTR_MAXREG_COUNT
	.align		4
        /*005c*/ 	.byte	0x03, 0x1b
        /*005e*/ 	.short	0x00ff


	//----- nvinfo : EIATTR_NUM_BARRIERS
	.align		4
        /*0060*/ 	.byte	0x02, 0x4c
        /*0062*/ 	.byte	0x01
	.zero		1


	//----- nvinfo : EIATTR_MERCURY_ISA_VERSION
	.align		4
        /*0064*/ 	.byte	0x03, 0x5f
        /*0066*/ 	.short	0x0101


	//----- nvinfo : EIATTR_VRC_CTA_INIT_COUNT
	.align		4
        /*0068*/ 	.byte	0x02, 0x4a
	.zero		1
	.zero		1


	//----- nvinfo : EIATTR_EXIT_INSTR_OFFSETS
	.align		4
        /*006c*/ 	.byte	0x04, 0x1c
        /*006e*/ 	.short	(.L_54 - .L_53)


	//   ....[0]....
.L_53:
        /*0070*/ 	.word	0x000001a0


	//   ....[1]....
        /*0074*/ 	.word	0x00000cd0


	//   ....[2]....
        /*0078*/ 	.word	0x00000d10


	//----- nvinfo : EIATTR_CRS_STACK_SIZE
	.align		4
.L_54:
        /*007c*/ 	.byte	0x04, 0x1e
        /*007e*/ 	.short	(.L_56 - .L_55)
.L_55:
        /*0080*/ 	.word	0x00000000


	//----- nvinfo : EIATTR_CBANK_PARAM_SIZE
	.align		4
.L_56:
        /*0084*/ 	.byte	0x03, 0x19
        /*0086*/ 	.short	0x0028


	//----- nvinfo : EIATTR_PARAM_CBANK
	.align		4
        /*0088*/ 	.byte	0x04, 0x0a
        /*008a*/ 	.short	(.L_58 - .L_57)
	.align		4
.L_57:
        /*008c*/ 	.word	index@(.nv.constant0._Z26unpack_bases_kernel_sharedPKjPcmmm)
        /*0090*/ 	.short	0x0380
        /*0092*/ 	.short	0x0028


	//----- nvinfo : EIATTR_SW_WAR
	.align		4
.L_58:
        /*0094*/ 	.byte	0x04, 0x36
        /*0096*/ 	.short	(.L_60 - .L_59)
.L_59:
        /*0098*/ 	.word	0x00000008
.L_60:


//--------------------- .nv.info._Z19unpack_bases_kernelPKjPcmmm --------------------------
	.section	.nv.info._Z19unpack_bases_kernelPKjPcmmm,"",@"SHT_CUDA_INFO"
	.sectionflags	@""
	.align	4


	//----- nvinfo : EIATTR_CUDA_API_VERSION
	.align		4
        /*0000*/ 	.byte	0x04, 0x37
        /*0002*/ 	.short	(.L_62 - .L_61)
.L_61:
        /*0004*/ 	.word	0x00000082


	//----- nvinfo : EIATTR_KPARAM_INFO
	.align		4
.L_62:
        /*0008*/ 	.byte	0x04, 0x17
        /*000a*/ 	.short	(.L_64 - .L_63)
.L_63:
        /*000c*/ 	.word	0x00000000
        /*0010*/ 	.short	0x0004
        /*0012*/ 	.short	0x0020
        /*0014*/ 	.byte	0x00, 0xf0, 0x21, 0x00


	//----- nvinfo : EIATTR_KPARAM_INFO
	.align		4
.L_64:
        /*0018*/ 	.byte	0x04, 0x17
        /*001a*/ 	.short	(.L_66 - .L_65)
.L_65:
        /*001c*/ 	.word	0x00000000
        /*0020*/ 	.short	0x0003
        /*0022*/ 	.short	0x0018
        /*0024*/ 	.byte	0x00, 0xf0, 0x21, 0x00


	//----- nvinfo : EIATTR_KPARAM_INFO
	.align		4
.L_66:
        /*0028*/ 	.byte	0x04, 0x17
        /*002a*/ 	.short	(.L_68 - .L_67)
.L_67:
        /*002c*/ 	.word	0x00000000
        /*0030*/ 	.short	0x0002
        /*0032*/ 	.short	0x0010
        /*0034*/ 	.byte	0x00, 0xf0, 0x21, 0x00


	//----- nvinfo : EIATTR_KPARAM_INFO
	.align		4
.L_68:
        /*0038*/ 	.byte	0x04, 0x17
        /*003a*/ 	.short	(.L_70 - .L_69)
.L_69:
        /*003c*/ 	.word	0x00000000
        /*0040*/ 	.short	0x0001
        /*0042*/ 	.short	0x0008
        /*0044*/ 	.byte	0x00, 0xf5, 0x21, 0x00


	//----- nvinfo : EIATTR_KPARAM_INFO
	.align		4
.L_70:
        /*0048*/ 	.byte	0x04, 0x17
        /*004a*/ 	.short	(.L_72 - .L_71)
.L_71:
        /*004c*/ 	.word	0x00000000
        /*0050*/ 	.short	0x0000
        /*0052*/ 	.short	0x0000
        /*0054*/ 	.byte	0x00, 0xf5, 0x21, 0x00


	//----- nvinfo : EIATTR_SPARSE_MMA_MASK
	.align		4
.L_72:
        /*0058*/ 	.byte	0x03, 0x50
        /*005a*/ 	.short	0x0000


	//----- nvinfo : EIATTR_MAXREG_COUNT
	.align		4
        /*005c*/ 	.byte	0x03, 0x1b
        /*005e*/ 	.short	0x00ff


	//----- nvinfo : EIATTR_MERCURY_ISA_VERSION
	.align		4
        /*0060*/ 	.byte	0x03, 0x5f
        /*0062*/ 	.short	0x0101


	//----- nvinfo : EIATTR_VRC_CTA_INIT_COUNT
	.align		4
        /*0064*/ 	.byte	0x02, 0x4a
	.zero		1
	.zero		1


	//----- nvinfo : EIATTR_EXIT_INSTR_OFFSETS
	.align		4
        /*0068*/ 	.byte	0x04, 0x1c
        /*006a*/ 	.short	(.L_74 - .L_73)


	//   ....[0]....
.L_73:
        /*006c*/ 	.word	0x000002e0


	//   ....[1]....
        /*0070*/ 	.word	0x00000bf0


	//   ....[2]....
        /*0074*/ 	.word	0x00000c30


	//----- nvinfo : EIATTR_CRS_STACK_SIZE
	.align		4
.L_74:
        /*0078*/ 	.byte	0x04, 0x1e
        /*007a*/ 	.short	(.L_76 - .L_75)
.L_75:
        /*007c*/ 	.word	0x00000000


	//----- nvinfo : EIATTR_CBANK_PARAM_SIZE
	.align		4
.L_76:
        /*0080*/ 	.byte	0x03, 0x19
        /*0082*/ 	.short	0x0028


	//----- nvinfo : EIATTR_PARAM_CBANK
	.align		4
        /*0084*/ 	.byte	0x04, 0x0a
        /*0086*/ 	.short	(.L_78 - .L_77)
	.align		4
.L_77:
        /*0088*/ 	.word	index@(.nv.constant0._Z19unpack_bases_kernelPKjPcmmm)
        /*008c*/ 	.short	0x0380
        /*008e*/ 	.short	0x0028


	//----- nvinfo : EIATTR_SW_WAR
	.align		4
.L_78:
        /*0090*/ 	.byte	0x04, 0x36
        /*0092*/ 	.short	(.L_80 - .L_79)
.L_79:
        /*0094*/ 	.word	0x00000008
.L_80:


//--------------------- .nv.callgraph             --------------------------
	.section	.nv.callgraph,"",@"SHT_CUDA_CALLGRAPH"
	.align	4
	.sectionentsize	8
	.align		4
        /*0000*/ 	.word	0x00000000
	.align		4
        /*0004*/ 	.word	0xffffffff
	.align		4
        /*0008*/ 	.word	0x00000000
	.align		4
        /*000c*/ 	.word	0xfffffffe
	.align		4
        /*0010*/ 	.word	0x00000000
	.align		4
        /*0014*/ 	.word	0xfffffffd
	.align		4
        /*0018*/ 	.word	0x00000000
	.align		4
        /*001c*/ 	.word	0xfffffffc


//--------------------- .nv.constant3             --------------------------
	.section	.nv.constant3,"a",@progbits
.nv.constant3:
	.type		base_lut,@object
	.size		base_lut,(.L_0 - base_lut)
base_lut:
        /*0000*/ 	.byte	0x41, 0x43, 0x47, 0x54
.L_0:


//--------------------- .text._Z26extract_single_base_kernelPKjPcmmm --------------------------
	.section	.text._Z26extract_single_base_kernelPKjPcmmm,"ax",@progbits
	.align	128
        .global         _Z26extract_single_base_kernelPKjPcmmm
        .type           _Z26extract_single_base_kernelPKjPcmmm,@function
        .size           _Z26extract_single_base_kernelPKjPcmmm,(.L_x_10 - _Z26extract_single_base_kernelPKjPcmmm)
        .other          _Z26extract_single_base_kernelPKjPcmmm,@"STO_CUDA_ENTRY STV_DEFAULT"
_Z26extract_single_base_kernelPKjPcmmm:
.text._Z26extract_single_base_kernelPKjPcmmm:
[----:B------:R-:W-:Y:S01]  /*0000*/  LDC R1, c[0x0][0x37c] ;  /* 0x0000df00ff017b82 */ /* 0x000fe20000000800 */
[----:B------:R-:W0:Y:S07]  /*0010*/  S2R R0, SR_TID.X ;  /* 0x0000000000007919 */ /* 0x000e2e0000002100 */
[----:B------:R-:W0:Y:S01]  /*0020*/  S2UR UR4, SR_CTAID.X ;  /* 0x00000000000479c3 */ /* 0x000e220000002500 */
[----:B------:R-:W1:Y:S07]  /*0030*/  LDCU.64 UR6, c[0x0][0x398] ;  /* 0x00007300ff0677ac */ /* 0x000e6e0008000a00 */
[----:B------:R-:W0:Y:S02]  /*0040*/  LDC R7, c[0x0][0x360] ;  /* 0x0000d800ff077b82 */ /* 0x000e240000000800 */
[----:B0-----:R-:W-:-:S05]  /*0050*/  IMAD R7, R7, UR4, R0 ;  /* 0x0000000407077c24 */ /* 0x001fca000f8e0200 */
[----:B-1----:R-:W-:-:S04]  /*0060*/  ISETP.GE.U32.AND P0, PT, R7, UR6, PT ;  /* 0x0000000607007c0c */ /* 0x002fc8000bf06070 */
[----:B------:R-:W-:-:S13]  /*0070*/  ISETP.GE.U32.AND.EX P0, PT, RZ, UR7, PT, P0 ;  /* 0x00000007ff007c0c */ /* 0x000fda000bf06100 */
[----:B------:R-:W-:Y:S05]  /*0080*/  @P0 EXIT ;  /* 0x000000000000094d */ /* 0x000fea0003800000 */
[----:B------:R-:W0:Y:S01]  /*0090*/  LDCU.64 UR4, c[0x0][0x390] ;  /* 0x00007200ff0477ac */ /* 0x000e220008000a00 */
[----:B------:R-:W1:Y:S01]  /*00a0*/  LDC.64 R4, c[0x0][0x3a0] ;  /* 0x0000e800ff047b82 */ /* 0x000e620000000a00 */
[----:B------:R-:W2:Y:S01]  /*00b0*/  LDCU.128 UR12, c[0x0][0x380] ;  /* 0x00007000ff0c77ac */ /* 0x000ea20008000c00 */
[----:B------:R-:W3:Y:S01]  /*00c0*/  LDCU.64 UR6, c[0x0][0x358] ;  /* 0x00006b00ff0677ac */ /* 0x000ee20008000a00 */
[----:B0-----:R-:W-:Y:S02]  /*00d0*/  USHF.R.U64 UR8, UR4, 0x4, UR5 ;  /* 0x0000000404087899 */ /* 0x001fe40008001205 */
[----:B------:R-:W-:-:S06]  /*00e0*/  USHF.R.U32.HI UR9, URZ, 0x4, UR5 ;  /* 0x00000004ff097899 */ /* 0x000fcc0008011605 */
[----:B-1----:R-:W-:-:S04]  /*00f0*/  IMAD.WIDE.U32 R2, R7, R4, UR8 ;  /* 0x0000000807027e25 */ /* 0x002fc8000f8e0004 */
[----:B------:R-:W-:Y:S01]  /*0100*/  IMAD R3, R7, R5, R3 ;  /* 0x0000000507037224 */ /* 0x000fe200078e0203 */
[----:B--2---:R-:W-:-:S04]  /*0110*/  LEA R4, P0, R2, UR12, 0x2 ;  /* 0x0000000c02047c11 */ /* 0x004fc8000f8010ff */
[----:B------:R-:W-:-:S05]  /*0120*/  LEA.HI.X R5, R2, UR13, R3, 0x2, P0 ;  /* 0x0000000d02057c11 */ /* 0x000fca00080f1403 */
[----:B---3--:R-:W2:Y:S01]  /*0130*/  LDG.E.CONSTANT R4, desc[UR6][R4.64] ;  /* 0x0000000604047981 */ /* 0x008ea2000c1e9900 */
[----:B------:R-:W-:Y:S01]  /*0140*/  USHF.L.U32 UR4, UR4, 0x1, URZ ;  /* 0x0000000104047899 */ /* 0x000fe200080006ff */
[----:B------:R-:W-:-:S03]  /*0150*/  IADD3 R2, P0, PT, R7, UR14, RZ ;  /* 0x0000000e07027c10 */ /* 0x000fc6000ff1e0ff */
[----:B------:R-:W-:Y:S02]  /*0160*/  ULOP3.LUT UR4, UR4, 0x1e, URZ, 0xc0, !UPT ;  /* 0x0000001e04047892 */ /* 0x000fe4000f8ec0ff */
[----:B------:R-:W-:-:S04]  /*0170*/  IMAD.X R3, RZ, RZ, UR15, P0 ;  /* 0x0000000fff037e24 */ /* 0x000fc800080e06ff */
[----:B--2---:R-:W-:-:S04]  /*0180*/  SHF.R.U32.HI R0, RZ, UR4, R4 ;  /* 0x00000004ff007c19 */ /* 0x004fc80008011604 */
[----:B------:R-:W-:-:S04]  /*0190*/  LOP3.LUT R0, R0, 0x3, RZ, 0xc0, !PT ;  /* 0x0000000300007812 */ /* 0x000fc800078ec0ff */
[----:B------:R-:W0:Y:S02]  /*01a0*/  LDC.U8 R9, c[0x3][R0] ;  /* 0x00c0000000097b82 */ /* 0x000e240000000000 */
[----:B0-----:R-:W-:Y:S01]  /*01b0*/  STG.E.U8 desc[UR6][R2.64], R9 ;  /* 0x0000000902007986 */ /* 0x001fe2000c101106 */
[----:B------:R-:W-:Y:S05]  /*01c0*/  EXIT ;  /* 0x000000000000794d */ /* 0x000fea0003800000 */
.L_x_0:
[----:B------:R-:W-:-:S00]  /*01d0*/  BRA `(.L_x_0) ;  /* 0xfffffffc00fc7947 */ /* 0x000fc0000383ffff */
[----:B------:R-:W-:-:S00]  /*01e0*/  NOP ;  /* 0x0000000000007918 */ /* 0x000fc00000000000 */
        /* <DEDUP_REMOVED lines=9> */
.L_x_10:


//--------------------- .text._Z26unpack_bases_kernel_sharedPKjPcmmm --------------------------
	.section	.text._Z26unpack_bases_kernel_sharedPKjPcmmm,"ax",@progbits
	.align	128
        .global         _Z26unpack_bases_kernel_sharedPKjPcmmm
        .type           _Z26unpack_bases_kernel_sharedPKjPcmmm,@function
        .size           _Z26unpack_bases_kernel_sharedPKjPcmmm,(.L_x_8 - _Z26unpack_bases_kernel_sharedPKjPcmmm)
        .other          _Z26unpack_bases_kernel_sharedPKjPcmmm,@"STO_CUDA_ENTRY STV_DEFAULT"
_Z26unpack_bases_kernel_sharedPKjPcmmm:
.text._Z26unpack_bases_kernel_sharedPKjPcmmm:
[----:B------:R-:W-:Y:S01]  /*0000*/  LDC R1, c[0x0][0x37c] ;  /* 0x0000df00ff017b82 */ /* 0x000fe20000000800 */
[----:B------:R-:W0:Y:S07]  /*0010*/  S2R R6, SR_TID.X ;  /* 0x0000000000067919 */ /* 0x000e2e0000002100 */
[----:B------:R-:W1:Y:S01]  /*0020*/  S2UR UR4, SR_CTAID.X ;  /* 0x00000000000479c3 */ /* 0x000e620000002500 */
[----:B------:R-:W2:Y:S01]  /*0030*/  LDCU.64 UR10, c[0x0][0x3a0] ;  /* 0x00007400ff0a77ac */ /* 0x000ea20008000a00 */
[----:B------:R-:W2:Y:S06]  /*0040*/  LDCU.64 UR8, c[0x0][0x390] ;  /* 0x00007200ff0877ac */ /* 0x000eac0008000a00 */
[----:B------:R-:W1:Y:S01]  /*0050*/  LDC R0, c[0x0][0x360] ;  /* 0x0000d800ff007b82 */ /* 0x000e620000000800 */
[----:B--2---:R-:W-:-:S04]  /*0060*/  UIMAD UR6, UR11, UR8, URZ ;  /* 0x000000080b0672a4 */ /* 0x004fc8000f8e02ff */
[----:B------:R-:W-:Y:S01]  /*0070*/  UIMAD UR6, UR10, UR9, UR6 ;  /* 0x000000090a0672a4 */ /* 0x000fe2000f8e0206 */
[----:B-1----:R-:W-:Y:S01]  /*0080*/  IMAD R3, R0, UR4, RZ ;  /* 0x0000000400037c24 */ /* 0x002fe2000f8e02ff */
[----:B------:R-:W-:-:S04]  /*0090*/  UIMAD.WIDE.U32 UR4, UR10, UR8, URZ ;  /* 0x000000080a0472a5 */ /* 0x000fc8000f8e00ff */
[----:B0-----:R-:W-:Y:S01]  /*00a0*/  IADD3 R2, P1, PT, R3, R6, RZ ;  /* 0x0000000603027210 */ /* 0x001fe20007f3e0ff */
[----:B------:R-:W-:-:S04]  /*00b0*/  UIADD3 UR5, UPT, UPT, UR5, UR6, URZ ;  /* 0x0000000605057290 */ /* 0x000fc8000fffe0ff */
[----:B------:R-:W0:Y:S01]  /*00c0*/  LDCU.64 UR6, c[0x0][0x358] ;  /* 0x00006b00ff0677ac */ /* 0x000e220008000a00 */
[----:B------:R-:W-:Y:S01]  /*00d0*/  ISETP.GE.U32.AND P0, PT, R2, UR4, PT ;  /* 0x0000000402007c0c */ /* 0x000fe2000bf06070 */
[----:B------:R-:W-:-:S05]  /*00e0*/  IMAD.X R3, RZ, RZ, RZ, P1 ;  /* 0x000000ffff037224 */ /* 0x000fca00008e06ff */
[----:B------:R-:W-:-:S13]  /*00f0*/  ISETP.GE.U32.AND.EX P0, PT, R3, UR5, PT, P0 ;  /* 0x0000000503007c0c */ /* 0x000fda000bf06100 */
[----:B------:R-:W1:Y:S02]  /*0100*/  @!P0 LDC.64 R4, c[0x0][0x380] ;  /* 0x0000e000ff048b82 */ /* 0x000e640000000a00 */
[----:B-1----:R-:W-:-:S04]  /*0110*/  @!P0 LEA R4, P1, R2, R4, 0x2 ;  /* 0x0000000402048211 */ /* 0x002fc800078210ff */
[----:B------:R-:W-:-:S06]  /*0120*/  @!P0 LEA.HI.X R5, R2, R5, R3, 0x2, P1 ;  /* 0x0000000502058211 */ /* 0x000fcc00008f1403 */
[----:B0-----:R-:W2:Y:S01]  /*0130*/  @!P0 LDG.E.CONSTANT R5, desc[UR6][R4.64] ;  /* 0x0000000604058981 */ /* 0x001ea2000c1e9900 */
[----:B------:R-:W0:Y:S01]  /*0140*/  S2UR UR5, SR_CgaCtaId ;  /* 0x00000000000579c3 */ /* 0x000e220000008800 */
[----:B------:R-:W-:Y:S02]  /*0150*/  UMOV UR4, 0x400 ;  /* 0x0000040000047882 */ /* 0x000fe40000000000 */
[----:B0-----:R-:W-:-:S06]  /*0160*/  ULEA UR4, UR5, UR4, 0x18 ;  /* 0x0000000405047291 */ /* 0x001fcc000f8ec0ff */
[----:B------:R-:W-:-:S05]  /*0170*/  LEA R0, R6, UR4, 0x2 ;  /* 0x0000000406007c11 */ /* 0x000fca000f8e10ff */
[----:B--2---:R0:W-:Y:S01]  /*0180*/  @!P0 STS [R0], R5 ;  /* 0x0000000500008388 */ /* 0x0041e20000000800 */
[----:B------:R-:W-:Y:S06]  /*0190*/  BAR.SYNC.DEFER_BLOCKING 0x0 ;  /* 0x0000000000007b1d */ /* 0x000fec0000010000 */
[----:B------:R-:W-:Y:S05]  /*01a0*/  @P0 EXIT ;  /* 0x000000000000094d */ /* 0x000fea0003800000 */
[----:B------:R-:W-:Y:S01]  /*01b0*/  LOP3.LUT R4, R3, UR11, RZ, 0xfc, !PT ;  /* 0x0000000b03047c12 */ /* 0x000fe2000f8efcff */
[----:B------:R-:W-:Y:S03]  /*01c0*/  BSSY.RECONVERGENT B0, `(.L_x_1) ;  /* 0x0000027000007945 */ /* 0x000fe60003800200 */
[----:B------:R-:W-:-:S13]  /*01d0*/  ISETP.NE.U32.AND P0, PT, R4, RZ, PT ;  /* 0x000000ff0400720c */ /* 0x000fda0003f05070 */
[----:B------:R-:W-:Y:S05]  /*01e0*/  @P0 BRA `(.L_x_2) ;  /* 0x0000000000600947 */ /* 0x000fea0003800000 */
[----:B------:R-:W1:Y:S01]  /*01f0*/  I2F.U32.RP R3, UR10 ;  /* 0x0000000a00037d06 */ /* 0x000e620008209000 */
[----:B------:R-:W-:Y:S01]  /*0200*/  ISETP.NE.U32.AND P2, PT, RZ, UR10, PT ;  /* 0x0000000aff007c0c */ /* 0x000fe2000bf45070 */
[----:B------:R-:W-:-:S06]  /*0210*/  IMAD.MOV.U32 R27, RZ, RZ, RZ ;  /* 0x000000ffff1b7224 */ /* 0x000fcc00078e00ff */
[----:B-1----:R-:W1:Y:S02]  /*0220*/  MUFU.RCP R3, R3 ;  /* 0x0000000300037308 */ /* 0x002e640000001000 */
[----:B-1----:R-:W-:-:S06]  /*0230*/  VIADD R4, R3, 0xffffffe ;  /* 0x0ffffffe03047836 */ /* 0x002fcc0000000000 */
[----:B0-----:R0:W1:Y:S02]  /*0240*/  F2I.FTZ.U32.TRUNC.NTZ R5, R4 ;  /* 0x0000000400057305 */ /* 0x001064000021f000 */
[----:B0-----:R-:W-:Y:S02]  /*0250*/  IMAD.MOV.U32 R4, RZ, RZ, RZ ;  /* 0x000000ffff047224 */ /* 0x001fe400078e00ff */
[----:B-1----:R-:W-:-:S04]  /*0260*/  IMAD.MOV R7, RZ, RZ, -R5 ;  /* 0x000000ffff077224 */ /* 0x002fc800078e0a05 */
[----:B------:R-:W-:-:S04]  /*0270*/  IMAD R7, R7, UR10, RZ ;  /* 0x0000000a07077c24 */ /* 0x000fc8000f8e02ff */
[----:B------:R-:W-:-:S06]  /*0280*/  IMAD.HI.U32 R5, R5, R7, R4 ;  /* 0x0000000705057227 */ /* 0x000fcc00078e0004 */
[----:B------:R-:W-:-:S04]  /*0290*/  IMAD.HI.U32 R5, R5, R2, RZ ;  /* 0x0000000205057227 */ /* 0x000fc800078e00ff */
[----:B------:R-:W-:-:S04]  /*02a0*/  IMAD.MOV R7, RZ, RZ, -R5 ;  /* 0x000000ffff077224 */ /* 0x000fc800078e0a05 */
[----:B------:R-:W-:-:S05]  /*02b0*/  IMAD R6, R7, UR10, R2 ;  /* 0x0000000a07067c24 */ /* 0x000fca000f8e0202 */
[----:B------:R-:W-:-:S13]  /*02c0*/  ISETP.GE.U32.AND P0, PT, R6, UR10, PT ;  /* 0x0000000a06007c0c */ /* 0x000fda000bf06070 */
[----:B------:R-:W-:Y:S02]  /*02d0*/  @P0 VIADD R6, R6, -UR10 ;  /* 0x8000000a06060c36 */ /* 0x000fe40008000000 */
[----:B------:R-:W-:-:S03]  /*02e0*/  @P0 VIADD R5, R5, 0x1 ;  /* 0x0000000105050836 */ /* 0x000fc60000000000 */
[----:B------:R-:W-:-:S13]  /*02f0*/  ISETP.GE.U32.AND P1, PT, R6, UR10, PT ;  /* 0x0000000a06007c0c */ /* 0x000fda000bf26070 */
[----:B------:R-:W-:Y:S01]  /*0300*/  @P1 VIADD R5, R5, 0x1 ;  /* 0x0000000105051836 */ /* 0x000fe20000000000 */
[----:B------:R-:W-:-:S05]  /*0310*/  @!P2 LOP3.LUT R5, RZ, UR10, RZ, 0x33, !PT ;  /* 0x0000000aff05ac12 */ /* 0x000fca000f8e33ff */
[----:B------:R-:W-:-:S04]  /*0320*/  IMAD.MOV R3, RZ, RZ, -R5 ;  /* 0x000000ffff037224 */ /* 0x000fc800078e0a05 */
[----:B------:R-:W-:Y:S02]  /*0330*/  IMAD R6, R3, UR10, R2 ;  /* 0x0000000a03067c24 */ /* 0x000fe4000f8e0202 */
[----:B------:R-:W-:Y:S02]  /*0340*/  IMAD.MOV.U32 R2, RZ, RZ, R5 ;  /* 0x000000ffff027224 */ /* 0x000fe400078e0005 */
[----:B------:R-:W-:Y:S01]  /*0350*/  IMAD.MOV.U32 R3, RZ, RZ, RZ ;  /* 0x000000ffff037224 */ /* 0x000fe200078e00ff */
[----:B------:R-:W-:Y:S06]  /*0360*/  BRA `(.L_x_3) ;  /* 0x0000000000307947 */ /* 0x000fec0003800000 */
.L_x_2:
[----:B------:R-:W-:-:S07]  /*0370*/  MOV R6, 0x390 ;  /* 0x0000039000067802 */ /* 0x000fce0000000f00 */
[----:B0-----:R-:W-:Y:S05]  /*0380*/  CALL.REL.NOINC `($__internal_0_$__cuda_sm20_div_u64) ;  /* 0x0000000800647944 */ /* 0x001fea0003c00000 */
[----:B------:R-:W0:Y:S01]  /*0390*/  LDCU.64 UR4, c[0x0][0x3a0] ;  /* 0x00007400ff0477ac */ /* 0x000e220008000a00 */
[----:B------:R-:W-:-:S05]  /*03a0*/  IADD3 R27, P0, PT, RZ, -R4, RZ ;  /* 0x80000004ff1b7210 */ /* 0x000fca0007f1e0ff */
[----:B------:R-:W-:-:S04]  /*03b0*/  IMAD.X R6, RZ, RZ, ~R5, P0 ;  /* 0x000000ffff067224 */ /* 0x000fc800000e0e05 */
[----:B0-----:R-:W-:Y:S02]  /*03c0*/  IMAD R6, R6, UR4, RZ ;  /* 0x0000000406067c24 */ /* 0x001fe4000f8e02ff */
[----:B------:R-:W-:-:S04]  /*03d0*/  IMAD.WIDE.U32 R2, R27, UR4, R2 ;  /* 0x000000041b027c25 */ /* 0x000fc8000f8e0002 */
[----:B------:R-:W-:Y:S02]  /*03e0*/  IMAD R27, R27, UR5, R6 ;  /* 0x000000051b1b7c24 */ /* 0x000fe4000f8e0206 */
[----:B------:R-:W-:Y:S02]  /*03f0*/  IMAD.MOV.U32 R6, RZ, RZ, R2 ;  /* 0x000000ffff067224 */ /* 0x000fe400078e0002 */
[----:B------:R-:W-:Y:S02]  /*0400*/  IMAD.IADD R27, R3, 0x1, R27 ;  /* 0x00000001031b7824 */ /* 0x000fe400078e021b */
[----:B------:R-:W-:Y:S02]  /*0410*/  IMAD.MOV.U32 R2, RZ, RZ, R4 ;  /* 0x000000ffff027224 */ /* 0x000fe400078e0004 */
[----:B------:R-:W-:-:S07]  /*0420*/  IMAD.MOV.U32 R3, RZ, RZ, R5 ;  /* 0x000000ffff037224 */ /* 0x000fce00078e0005 */
.L_x_3:
[----:B------:R-:W-:Y:S05]  /*0430*/  BSYNC.RECONVERGENT B0 ;  /* 0x0000000000007941 */ /* 0x000fea0003800200 */
.L_x_1:
[----:B------:R-:W0:Y:S01]  /*0440*/  LDC.64 R28, c[0x0][0x398] ;  /* 0x0000e600ff1c7b82 */ /* 0x000e220000000a00 */
[----:B------:R-:W1:Y:S01]  /*0450*/  LDCU.64 UR4, c[0x0][0x398] ;  /* 0x00007300ff0477ac */ /* 0x000e620008000a00 */
[C---:B------:R-:W-:Y:S01]  /*0460*/  SHF.L.U64.HI R27, R6.reuse, 0x4, R27 ;  /* 0x00000004061b7819 */ /* 0x040fe2000001021b */
[----:B------:R-:W-:Y:S01]  /*0470*/  IMAD.SHL.U32 R26, R6, 0x10, RZ ;  /* 0x00000010061a7824 */ /* 0x000fe200078e00ff */
[----:B------:R-:W2:Y:S03]  /*0480*/  LDS R0, [R0] ;  /* 0x0000000000007984 */ /* 0x000ea60000000800 */
[----:B-1----:R-:W-:-:S04]  /*0490*/  IMAD.WIDE.U32 R26, R2, UR4, R26 ;  /* 0x00000004021a7c25 */ /* 0x002fc8000f8e001a */
[----:B------:R-:W-:Y:S01]  /*04a0*/  IMAD R5, R3, UR4, RZ ;  /* 0x0000000403057c24 */ /* 0x000fe2000f8e02ff */
[----:B------:R-:W-:Y:S01]  /*04b0*/  IADD3 R3, P0, PT, R26, 0x1, RZ ;  /* 0x000000011a037810 */ /* 0x000fe20007f1e0ff */
[----:B0-----:R-:W-:Y:S01]  /*04c0*/  IMAD.WIDE.U32 R28, R2, UR4, R28 ;  /* 0x00000004021c7c25 */ /* 0x001fe2000f8e001c */
[----:B------:R-:W-:-:S03]  /*04d0*/  IADD3 R7, P3, PT, R26, 0x2, RZ ;  /* 0x000000021a077810 */ /* 0x000fc60007f7e0ff */
[----:B------:R-:W-:Y:S01]  /*04e0*/  IMAD R17, R2, UR5, R5 ;  /* 0x0000000502117c24 */ /* 0x000fe2000f8e0205 */
[-C--:B------:R-:W-:Y:S01]  /*04f0*/  ISETP.GE.U32.AND P2, PT, R3, R28.reuse, PT ;  /* 0x0000001c0300720c */ /* 0x080fe20003f46070 */
[----:B------:R-:W0:Y:S01]  /*0500*/  LDCU.64 UR4, c[0x0][0x388] ;  /* 0x00007100ff0477ac */ /* 0x000e220008000a00 */
[C---:B------:R-:W-:Y:S01]  /*0510*/  IADD3 R5, P6, PT, R26.reuse, 0x3, RZ ;  /* 0x000000031a057810 */ /* 0x040fe20007fde0ff */
[----:B------:R-:W-:Y:S01]  /*0520*/  IMAD.IADD R2, R27, 0x1, R17 ;  /* 0x000000011b027824 */ /* 0x000fe200078e0211 */
[C---:B------:R-:W-:Y:S01]  /*0530*/  IADD3 R3, P4, PT, R26.reuse, 0x4, RZ ;  /* 0x000000041a037810 */ /* 0x040fe20007f9e0ff */
[----:B------:R-:W-:Y:S01]  /*0540*/  IMAD.IADD R18, R17, 0x1, R29 ;  /* 0x0000000111127824 */ /* 0x000fe200078e021d */
[-C--:B------:R-:W-:Y:S01]  /*0550*/  ISETP.GE.U32.AND P1, PT, R7, R28.reuse, PT ;  /* 0x0000001c0700720c */ /* 0x080fe20003f26070 */
[--C-:B------:R-:W-:Y:S01]  /*0560*/  IMAD.X R23, RZ, RZ, R2.reuse, P0 ;  /* 0x000000ffff177224 */ /* 0x100fe200000e0602 */
[-C--:B------:R-:W-:Y:S01]  /*0570*/  ISETP.GE.U32.AND P0, PT, R3, R28.reuse, PT ;  /* 0x0000001c0300720c */ /* 0x080fe20003f06070 */
[--C-:B------:R-:W-:Y:S01]  /*0580*/  IMAD.X R25, RZ, RZ, R2.reuse, P3 ;  /* 0x000000ffff197224 */ /* 0x100fe200018e0602 */
[C---:B------:R-:W-:Y:S01]  /*0590*/  IADD3 R7, P3, PT, R26.reuse, 0x5, RZ ;  /* 0x000000051a077810 */ /* 0x040fe20007f7e0ff */
[--C-:B------:R-:W-:Y:S01]  /*05a0*/  IMAD.X R3, RZ, RZ, R2.reuse, P6 ;  /* 0x000000ffff037224 */ /* 0x100fe200030e0602 */
[C---:B------:R-:W-:Y:S01]  /*05b0*/  IADD3 R15, P6, PT, R26.reuse, 0x6, RZ ;  /* 0x000000061a0f7810 */ /* 0x040fe20007fde0ff */
[--C-:B------:R-:W-:Y:S01]  /*05c0*/  IMAD.X R4, RZ, RZ, R2.reuse, P4 ;  /* 0x000000ffff047224 */ /* 0x100fe200020e0602 */
[-C--:B------:R-:W-:Y:S01]  /*05d0*/  ISETP.GE.U32.AND P5, PT, R5, R28.reuse, PT ;  /* 0x0000001c0500720c */ /* 0x080fe20003fa6070 */
[--C-:B------:R-:W-:Y:S01]  /*05e0*/  IMAD.X R6, RZ, RZ, R2.reuse, P3 ;  /* 0x000000ffff067224 */ /* 0x100fe200018e0602 */
[----:B------:R-:W-:Y:S01]  /*05f0*/  ISETP.GE.U32.AND P3, PT, R7, R28, PT ;  /* 0x0000001c0700720c */ /* 0x000fe20003f66070 */
[----:B------:R-:W-:Y:S01]  /*0600*/  IMAD.X R7, RZ, RZ, R2, P6 ;  /* 0x000000ffff077224 */ /* 0x000fe200030e0602 */
[----:B------:R-:W-:-:S02]  /*0610*/  IADD3 R8, P6, PT, R26, 0x8, RZ ;  /* 0x000000081a087810 */ /* 0x000fc40007fde0ff */
[C---:B------:R-:W-:Y:S02]  /*0620*/  IADD3 R5, P4, PT, R26.reuse, 0x7, RZ ;  /* 0x000000071a057810 */ /* 0x040fe40007f9e0ff */
[-C--:B------:R-:W-:Y:S01]  /*0630*/  ISETP.GE.U32.AND.EX P2, PT, R23, R18.reuse, PT, P2 ;  /* 0x000000121700720c */ /* 0x080fe20003f46120 */
[--C-:B------:R-:W-:Y:S01]  /*0640*/  IMAD.X R11, RZ, RZ, R2.reuse, P6 ;  /* 0x000000ffff0b7224 */ /* 0x100fe200030e0602 */
[C---:B------:R-:W-:Y:S01]  /*0650*/  IADD3 R12, P6, PT, R26.reuse, 0xa, RZ ;  /* 0x0000000a1a0c7810 */ /* 0x040fe20007fde0ff */
[--C-:B------:R-:W-:Y:S01]  /*0660*/  IMAD.X R9, RZ, RZ, R2.reuse, P4 ;  /* 0x000000ffff097224 */ /* 0x100fe200020e0602 */
[C---:B------:R-:W-:Y:S02]  /*0670*/  IADD3 R10, P4, PT, R26.reuse, 0x9, RZ ;  /* 0x000000091a0a7810 */ /* 0x040fe40007f9e0ff */
[----:B------:R-:W-:Y:S01]  /*0680*/  ISETP.GE.U32.AND.EX P1, PT, R25, R18, PT, P1 ;  /* 0x000000121900720c */ /* 0x000fe20003f26110 */
[--C-:B------:R-:W-:Y:S01]  /*0690*/  IMAD.X R17, RZ, RZ, R2.reuse, P6 ;  /* 0x000000ffff117224 */ /* 0x100fe200030e0602 */
[C---:B------:R-:W-:Y:S01]  /*06a0*/  IADD3 R19, P6, PT, R26.reuse, 0xc, RZ ;  /* 0x0000000c1a137810 */ /* 0x040fe20007fde0ff */
[----:B------:R-:W-:Y:S01]  /*06b0*/  IMAD.X R13, RZ, RZ, R2, P4 ;  /* 0x000000ffff0d7224 */ /* 0x000fe200020e0602 */
[----:B------:R-:W-:-:S02]  /*06c0*/  IADD3 R16, P4, PT, R26, 0xb, RZ ;  /* 0x0000000b1a107810 */ /* 0x000fc40007f9e0ff */
[----:B------:R-:W-:Y:S01]  /*06d0*/  ISETP.GE.U32.AND.EX P5, PT, R3, R18, PT, P5 ;  /* 0x000000120300720c */ /* 0x000fe20003fa6150 */
[--C-:B------:R-:W-:Y:S01]  /*06e0*/  IMAD.X R23, RZ, RZ, R2.reuse, P6 ;  /* 0x000000ffff177224 */ /* 0x100fe200030e0602 */
[----:B------:R-:W-:Y:S01]  /*06f0*/  IADD3 R20, P6, PT, R26, 0xd, RZ ;  /* 0x0000000d1a147810 */ /* 0x000fe20007fde0ff */
[--C-:B------:R-:W-:Y:S01]  /*0700*/  IMAD.X R21, RZ, RZ, R2.reuse, P4 ;  /* 0x000000ffff157224 */ /* 0x100fe200020e0602 */
[----:B------:R-:W-:Y:S02]  /*0710*/  ISETP.GE.U32.AND P4, PT, R15, R28, PT ;  /* 0x0000001c0f00720c */ /* 0x000fe40003f86070 */
[-C--:B------:R-:W-:Y:S01]  /*0720*/  ISETP.GE.U32.AND.EX P0, PT, R4, R18.reuse, PT, P0 ;  /* 0x000000120400720c */ /* 0x080fe20003f06100 */
[----:B------:R-:W-:Y:S01]  /*0730*/  IMAD.X R25, RZ, RZ, R2, P6 ;  /* 0x000000ffff197224 */ /* 0x000fe200030e0602 */
[----:B------:R-:W-:Y:S02]  /*0740*/  IADD3 R22, P6, PT, R26, 0xe, RZ ;  /* 0x0000000e1a167810 */ /* 0x000fe40007fde0ff */
[----:B------:R-:W-:-:S02]  /*0750*/  ISETP.GE.U32.AND.EX P3, PT, R6, R18, PT, P3 ;  /* 0x000000120600720c */ /* 0x000fc40003f66130 */
[----:B------:R-:W-:Y:S01]  /*0760*/  ISETP.GE.U32.AND.EX P4, PT, R7, R18, PT, P4 ;  /* 0x000000120700720c */ /* 0x000fe20003f86140 */
[----:B------:R-:W-:Y:S01]  /*0770*/  IMAD.X R27, RZ, RZ, R2, P6 ;  /* 0x000000ffff1b7224 */ /* 0x000fe200030e0602 */
[----:B0-----:R-:W-:-:S04]  /*0780*/  IADD3 R14, P6, PT, R26, UR4, RZ ;  /* 0x000000041a0e7c10 */ /* 0x001fc8000ffde0ff */
[----:B------:R-:W-:Y:S02]  /*0790*/  IADD3.X R15, PT, PT, R2, UR5, RZ, P6, !PT ;  /* 0x00000005020f7c10 */ /* 0x000fe4000b7fe4ff */
[----:B------:R-:W-:-:S04]  /*07a0*/  ISETP.GE.U32.AND P6, PT, R26, R28, PT ;  /* 0x0000001c1a00720c */ /* 0x000fc80003fc6070 */
[----:B------:R-:W-:Y:S02]  /*07b0*/  P2R R24, PR, RZ, 0x40 ;  /* 0x00000040ff187803 */ /* 0x000fe40000000000 */
[----:B------:R-:W-:-:S05]  /*07c0*/  IADD3 R26, P6, PT, R26, 0xf, RZ ;  /* 0x0000000f1a1a7810 */ /* 0x000fca0007fde0ff */
[----:B------:R-:W-:Y:S01]  /*07d0*/  IMAD.X R29, RZ, RZ, R2, P6 ;  /* 0x000000ffff1d7224 */ /* 0x000fe200030e0602 */
[----:B------:R-:W-:-:S04]  /*07e0*/  ISETP.NE.AND P6, PT, R24, RZ, PT ;  /* 0x000000ff1800720c */ /* 0x000fc80003fc5270 */
[----:B------:R-:W-:Y:S02]  /*07f0*/  ISETP.GE.U32.AND.EX P6, PT, R2, R18, PT, P6 ;  /* 0x000000120200720c */ /* 0x000fe40003fc6160 */
[----:B--2---:R-:W-:-:S04]  /*0800*/  @!P2 SHF.R.U32.HI R2, RZ, 0x2, R0 ;  /* 0x00000002ff02a819 */ /* 0x004fc80000011600 */
[----:B------:R-:W-:Y:S02]  /*0810*/  @!P2 LOP3.LUT R4, R2, 0x3, RZ, 0xc0, !PT ;  /* 0x000000030204a812 */ /* 0x000fe400078ec0ff */
[----:B------:R-:W-:-:S04]  /*0820*/  @!P5 SHF.R.U32.HI R2, RZ, 0x6, R0 ;  /* 0x00000006ff02d819 */ /* 0x000fc80000011600 */
[----:B------:R-:W-:Y:S02]  /*0830*/  @!P5 LOP3.LUT R7, R2, 0x3, RZ, 0xc0, !PT ;  /* 0x000000030207d812 */ /* 0x000fe400078ec0ff */
[----:B------:R-:W-:-:S06]  /*0840*/  @!P6 LOP3.LUT R3, R0, 0x3, RZ, 0xc0, !PT ;  /* 0x000000030003e812 */ /* 0x000fcc00078ec0ff */
[----:B------:R-:W0:Y:S02]  /*0850*/  @!P6 LDC.U8 R3, c[0x3][R3] ;  /* 0x00c000000303eb82 */ /* 0x000e240000000000 */
[----:B0-----:R0:W-:Y:S01]  /*0860*/  @!P6 STG.E.U8 desc[UR6][R14.64], R3 ;  /* 0x000000030e00e986 */ /* 0x0011e2000c101106 */
[----:B------:R-:W-:Y:S02]  /*0870*/  ISETP.GE.U32.AND P6, PT, R5, R28, PT ;  /* 0x0000001c0500720c */ /* 0x000fe40003fc6070 */
[--C-:B------:R-:W-:Y:S02]  /*0880*/  @!P1 SHF.R.U32.HI R5, RZ, 0x4, R0.reuse ;  /* 0x00000004ff059819 */ /* 0x100fe40000011600 */
[----:B------:R-:W-:Y:S02]  /*0890*/  ISETP.GE.U32.AND.EX P6, PT, R9, R18, PT, P6 ;  /* 0x000000120900720c */ /* 0x000fe40003fc6160 */
[----:B------:R-:W-:Y:S02]  /*08a0*/  @!P1 LOP3.LUT R6, R5, 0x3, RZ, 0xc0, !PT ;  /* 0x0000000305069812 */ /* 0x000fe400078ec0ff */
[----:B------:R1:W2:Y:S01]  /*08b0*/  @!P2 LDC.U8 R5, c[0x3][R4] ;  /* 0x00c000000405ab82 */ /* 0x0002a20000000000 */
[----:B------:R-:W-:-:S04]  /*08c0*/  @!P3 SHF.R.U32.HI R9, RZ, 0xa, R0 ;  /* 0x0000000aff09b819 */ /* 0x000fc80000011600 */
[----:B------:R-:W-:Y:S02]  /*08d0*/  @!P3 LOP3.LUT R2, R9, 0x3, RZ, 0xc0, !PT ;  /* 0x000000030902b812 */ /* 0x000fe400078ec0ff */
[--C-:B------:R-:W-:Y:S01]  /*08e0*/  @!P4 SHF.R.U32.HI R9, RZ, 0xc, R0.reuse ;  /* 0x0000000cff09c819 */ /* 0x100fe20000011600 */
[----:B------:R-:W3:Y:S01]  /*08f0*/  @!P1 LDC.U8 R6, c[0x3][R6] ;  /* 0x00c0000006069b82 */ /* 0x000ee20000000000 */
[----:B-1----:R-:W-:Y:S02]  /*0900*/  @!P6 SHF.R.U32.HI R4, RZ, 0xe, R0 ;  /* 0x0000000eff04e819 */ /* 0x002fe40000011600 */
[----:B------:R-:W-:Y:S02]  /*0910*/  @!P4 LOP3.LUT R24, R9, 0x3, RZ, 0xc0, !PT ;  /* 0x000000030918c812 */ /* 0x000fe400078ec0ff */
[----:B------:R-:W-:-:S03]  /*0920*/  @!P6 LOP3.LUT R4, R4, 0x3, RZ, 0xc0, !PT ;  /* 0x000000030404e812 */ /* 0x000fc600078ec0ff */
[----:B0-----:R-:W0:Y:S08]  /*0930*/  @!P5 LDC.U8 R3, c[0x3][R7] ;  /* 0x00c000000703db82 */ /* 0x001e300000000000 */
[----:B------:R1:W4:Y:S08]  /*0940*/  @!P3 LDC.U8 R9, c[0x3][R2] ;  /* 0x00c000000209bb82 */ /* 0x0003300000000000 */
[----:B------:R-:W5:Y:S08]  /*0950*/  @!P4 LDC.U8 R24, c[0x3][R24] ;  /* 0x00c000001818cb82 */ /* 0x000f700000000000 */
[----:B------:R-:W5:Y:S01]  /*0960*/  @!P6 LDC.U8 R4, c[0x3][R4] ;  /* 0x00c000000404eb82 */ /* 0x000f620000000000 */
[----:B--2---:R2:W-:Y:S01]  /*0970*/  @!P2 STG.E.U8 desc[UR6][R14.64+0x1], R5 ;  /* 0x000001050e00a986 */ /* 0x0045e2000c101106 */
[----:B------:R-:W-:-:S02]  /*0980*/  ISETP.GE.U32.AND P2, PT, R8, R28, PT ;  /* 0x0000001c0800720c */ /* 0x000fc40003f46070 */
[----:B------:R-:W-:Y:S02]  /*0990*/  @!P0 SHF.R.U32.HI R8, RZ, 0x8, R0 ;  /* 0x00000008ff088819 */ /* 0x000fe40000011600 */
[----:B------:R-:W-:Y:S02]  /*09a0*/  ISETP.GE.U32.AND.EX P2, PT, R11, R18, PT, P2 ;  /* 0x000000120b00720c */ /* 0x000fe40003f46120 */
[----:B------:R-:W-:Y:S01]  /*09b0*/  @!P0 LOP3.LUT R8, R8, 0x3, RZ, 0xc0, !PT ;  /* 0x0000000308088812 */ /* 0x000fe200078ec0ff */
[----:B---3--:R-:W-:Y:S01]  /*09c0*/  @!P1 STG.E.U8 desc[UR6][R14.64+0x2], R6 ;  /* 0x000002060e009986 */ /* 0x008fe2000c101106 */
[----:B------:R-:W-:Y:S02]  /*09d0*/  ISETP.GE.U32.AND P1, PT, R10, R28, PT ;  /* 0x0000001c0a00720c */ /* 0x000fe40003f26070 */
[----:B--2---:R-:W2:Y:S02]  /*09e0*/  @!P0 LDC.U8 R5, c[0x3][R8] ;  /* 0x00c0000008058b82 */ /* 0x004ea40000000000 */
[----:B------:R-:W-:Y:S01]  /*09f0*/  ISETP.GE.U32.AND.EX P1, PT, R13, R18, PT, P1 ;  /* 0x000000120d00720c */ /* 0x000fe20003f26110 */
[----:B0-----:R0:W-:Y:S01]  /*0a00*/  @!P5 STG.E.U8 desc[UR6][R14.64+0x3], R3 ;  /* 0x000003030e00d986 */ /* 0x0011e2000c101106 */
[----:B------:R-:W-:-:S03]  /*0a10*/  ISETP.GE.U32.AND P5, PT, R12, R28, PT ;  /* 0x0000001c0c00720c */ /* 0x000fc60003fa6070 */
[--C-:B-1----:R-:W-:Y:S02]  /*0a20*/  @!P2 SHF.R.U32.HI R2, RZ, 0x10, R0.reuse ;  /* 0x00000010ff02a819 */ /* 0x102fe40000011600 */
[----:B------:R-:W-:Y:S02]  /*0a30*/  ISETP.GE.U32.AND.EX P5, PT, R17, R18, PT, P5 ;  /* 0x000000121100720c */ /* 0x000fe40003fa6150 */
[----:B------:R-:W-:Y:S01]  /*0a40*/  @!P2 LOP3.LUT R2, R2, 0x3, RZ, 0xc0, !PT ;  /* 0x000000030202a812 */ /* 0x000fe200078ec0ff */
[----:B----4-:R1:W-:Y:S01]  /*0a50*/  @!P3 STG.E.U8 desc[UR6][R14.64+0x5], R9 ;  /* 0x000005090e00b986 */ /* 0x0103e2000c101106 */
[----:B------:R-:W-:Y:S02]  /*0a60*/  ISETP.GE.U32.AND P3, PT, R19, R28, PT ;  /* 0x0000001c1300720c */ /* 0x000fe40003f66070 */
[----:B0-----:R-:W-:Y:S02]  /*0a70*/  @!P1 SHF.R.U32.HI R3, RZ, 0x12, R0 ;  /* 0x00000012ff039819 */ /* 0x001fe40000011600 */
[----:B------:R-:W-:Y:S01]  /*0a80*/  ISETP.GE.U32.AND.EX P3, PT, R23, R18, PT, P3 ;  /* 0x000000121700720c */ /* 0x000fe20003f66130 */
[----:B-----5:R-:W-:Y:S01]  /*0a90*/  @!P4 STG.E.U8 desc[UR6][R14.64+0x6], R24 ;  /* 0x000006180e00c986 */ /* 0x020fe2000c101106 */
[----:B------:R-:W-:-:S04]  /*0aa0*/  ISETP.GE.U32.AND P4, PT, R20, R28, PT ;  /* 0x0000001c1400720c */ /* 0x000fc80003f86070 */
[----:B------:R-:W-:Y:S01]  /*0ab0*/  ISETP.GE.U32.AND.EX P4, PT, R25, R18, PT, P4 ;  /* 0x000000121900720c */ /* 0x000fe20003f86140 */
[----:B------:R0:W-:Y:S01]  /*0ac0*/  @!P6 STG.E.U8 desc[UR6][R14.64+0x7], R4 ;  /* 0x000007040e00e986 */ /* 0x0001e2000c101106 */
[----:B------:R-:W-:-:S05]  /*0ad0*/  ISETP.GE.U32.AND P6, PT, R22, R28, PT ;  /* 0x0000001c1600720c */ /* 0x000fca0003fc6070 */
[--C-:B-1----:R-:W-:Y:S02]  /*0ae0*/  @!P3 SHF.R.U32.HI R9, RZ, 0x18, R0.reuse ;  /* 0x00000018ff09b819 */ /* 0x102fe40000011600 */
[----:B------:R-:W-:Y:S02]  /*0af0*/  ISETP.GE.U32.AND.EX P6, PT, R27, R18, PT, P6 ;  /* 0x000000121b00720c */ /* 0x000fe40003fc6160 */
[----:B------:R-:W-:Y:S02]  /*0b00*/  @!P3 LOP3.LUT R10, R9, 0x3, RZ, 0xc0, !PT ;  /* 0x00000003090ab812 */ /* 0x000fe400078ec0ff */
[----:B------:R-:W-:Y:S02]  /*0b10*/  @!P4 SHF.R.U32.HI R11, RZ, 0x1a, R0 ;  /* 0x0000001aff0bc819 */ /* 0x000fe40000011600 */
[----:B0-----:R-:W-:Y:S02]  /*0b20*/  @!P1 LOP3.LUT R4, R3, 0x3, RZ, 0xc0, !PT ;  /* 0x0000000303049812 */ /* 0x001fe400078ec0ff */
[----:B------:R-:W0:Y:S01]  /*0b30*/  @!P2 LDC.U8 R3, c[0x3][R2] ;  /* 0x00c000000203ab82 */ /* 0x000e220000000000 */
[----:B------:R-:W-:-:S04]  /*0b40*/  @!P4 LOP3.LUT R12, R11, 0x3, RZ, 0xc0, !PT ;  /* 0x000000030b0cc812 */ /* 0x000fc800078ec0ff */
[----:B------:R-:W-:Y:S01]  /*0b50*/  @!P6 SHF.R.U32.HI R13, RZ, 0x1c, R0 ;  /* 0x0000001cff0de819 */ /* 0x000fe20000011600 */
[----:B--2---:R1:W-:Y:S01]  /*0b60*/  @!P0 STG.E.U8 desc[UR6][R14.64+0x4], R5 ;  /* 0x000004050e008986 */ /* 0x0043e2000c101106 */
[----:B------:R-:W-:Y:S01]  /*0b70*/  ISETP.GE.U32.AND P0, PT, R16, R28, PT ;  /* 0x0000001c1000720c */ /* 0x000fe20003f06070 */
[----:B------:R-:W2:Y:S01]  /*0b80*/  @!P3 LDC.U8 R11, c[0x3][R10] ;  /* 0x00c000000a0bbb82 */ /* 0x000ea20000000000 */
[----:B------:R-:W-:Y:S02]  /*0b90*/  @!P6 LOP3.LUT R16, R13, 0x3, RZ, 0xc0, !PT ;  /* 0x000000030d10e812 */ /* 0x000fe400078ec0ff */
[----:B------:R-:W-:-:S05]  /*0ba0*/  ISETP.GE.U32.AND.EX P0, PT, R21, R18, PT, P0 ;  /* 0x000000121500720c */ /* 0x000fca0003f06100 */
[----:B------:R-:W3:Y:S01]  /*0bb0*/  @!P4 LDC.U8 R13, c[0x3][R12] ;  /* 0x00c000000c0dcb82 */ /* 0x000ee20000000000 */
[----:B-1----:R-:W-:-:S04]  /*0bc0*/  @!P5 SHF.R.U32.HI R5, RZ, 0x14, R0 ;  /* 0x00000014ff05d819 */ /* 0x002fc80000011600 */
[----:B------:R-:W-:-:S03]  /*0bd0*/  @!P5 LOP3.LUT R6, R5, 0x3, RZ, 0xc0, !PT ;  /* 0x000000030506d812 */ /* 0x000fc600078ec0ff */
[----:B------:R-:W-:Y:S01]  /*0be0*/  @!P0 SHF.R.U32.HI R7, RZ, 0x16, R0 ;  /* 0x00000016ff078819 */ /* 0x000fe20000011600 */
[----:B------:R-:W1:Y:S03]  /*0bf0*/  @!P1 LDC.U8 R5, c[0x3][R4] ;  /* 0x00c0000004059b82 */ /* 0x000e660000000000 */
[----:B------:R-:W-:-:S05]  /*0c00*/  @!P0 LOP3.LUT R8, R7, 0x3, RZ, 0xc0, !PT ;  /* 0x0000000307088812 */ /* 0x000fca00078ec0ff */
[----:B------:R-:W4:Y:S08]  /*0c10*/  @!P5 LDC.U8 R7, c[0x3][R6] ;  /* 0x00c000000607db82 */ /* 0x000f300000000000 */
[----:B------:R-:W5:Y:S01]  /*0c20*/  @!P0 LDC.U8 R9, c[0x3][R8] ;  /* 0x00c0000008098b82 */ /* 0x000f620000000000 */
[----:B0-----:R0:W-:Y:S07]  /*0c30*/  @!P2 STG.E.U8 desc[UR6][R14.64+0x8], R3 ;  /* 0x000008030e00a986 */ /* 0x0011ee000c101106 */
[----:B------:R-:W0:Y:S01]  /*0c40*/  @!P6 LDC.U8 R17, c[0x3][R16] ;  /* 0x00c000001011eb82 */ /* 0x000e220000000000 */
[----:B------:R-:W-:-:S04]  /*0c50*/  ISETP.GE.U32.AND P2, PT, R26, R28, PT ;  /* 0x0000001c1a00720c */ /* 0x000fc80003f46070 */
[----:B------:R-:W-:Y:S01]  /*0c60*/  ISETP.GE.U32.AND.EX P2, PT, R29, R18, PT, P2 ;  /* 0x000000121d00720c */ /* 0x000fe20003f46120 */
[----:B--2---:R2:W-:Y:S04]  /*0c70*/  @!P3 STG.E.U8 desc[UR6][R14.64+0xc], R11 ;  /* 0x00000c0b0e00b986 */ /* 0x0045e8000c101106 */
[----:B---3--:R2:W-:Y:S04]  /*0c80*/  @!P4 STG.E.U8 desc[UR6][R14.64+0xd], R13 ;  /* 0x00000d0d0e00c986 */ /* 0x0085e8000c101106 */
[----:B-1----:R2:W-:Y:S04]  /*0c90*/  @!P1 STG.E.U8 desc[UR6][R14.64+0x9], R5 ;  /* 0x000009050e009986 */ /* 0x0025e8000c101106 */
[----:B----4-:R2:W-:Y:S04]  /*0ca0*/  @!P5 STG.E.U8 desc[UR6][R14.64+0xa], R7 ;  /* 0x00000a070e00d986 */ /* 0x0105e8000c101106 */
[----:B-----5:R2:W-:Y:S04]  /*0cb0*/  @!P0 STG.E.U8 desc[UR6][R14.64+0xb], R9 ;  /* 0x00000b090e008986 */ /* 0x0205e8000c101106 */
[----:B0-----:R2:W-:Y:S01]  /*0cc0*/  @!P6 STG.E.U8 desc[UR6][R14.64+0xe], R17 ;  /* 0x00000e110e00e986 */ /* 0x0015e2000c101106 */
[----:B------:R-:W-:Y:S05]  /*0cd0*/  @P2 EXIT ;  /* 0x000000000000294d */ /* 0x000fea0003800000 */
[----:B------:R-:W-:-:S04]  /*0ce0*/  SHF.R.U32.HI R0, RZ, 0x1e, R0 ;  /* 0x0000001eff007819 */ /* 0x000fc80000011600 */
[----:B------:R-:W0:Y:S02]  /*0cf0*/  LDC.U8 R3, c[0x3][R0] ;  /* 0x00c0000000037b82 */ /* 0x000e240000000000 */
[----:B0-----:R-:W-:Y:S01]  /*0d00*/  STG.E.U8 desc[UR6][R14.64+0xf], R3 ;  /* 0x00000f030e007986 */ /* 0x001fe2000c101106 */
[----:B------:R-:W-:Y:S05]  /*0d10*/  EXIT ;  /* 0x000000000000794d */ /* 0x000fea0003800000 */
        .weak           $__internal_0_$__cuda_sm20_div_u64
        .type           $__internal_0_$__cuda_sm20_div_u64,@function
        .size           $__internal_0_$__cuda_sm20_div_u64,(.L_x_8 - $__internal_0_$__cuda_sm20_div_u64)
$__internal_0_$__cuda_sm20_div_u64:
[----:B------:R-:W0:Y:S01]  /*0d20*/  LDCU.64 UR4, c[0x0][0x3a0] ;  /* 0x00007400ff0477ac */ /* 0x000e220008000a00 */
[----:B------:R-:W1:Y:S01]  /*0d30*/  LDC.64 R4, c[0x0][0x3a0] ;  /* 0x0000e800ff047b82 */ /* 0x000e620000000a00 */
[----:B0-----:R-:W0:Y:S08]  /*0d40*/  I2F.U64.RP R7, UR4 ;  /* 0x0000000400077d12 */ /* 0x001e300008309000 */
[----:B0-----:R-:W0:Y:S02]  /*0d50*/  MUFU.RCP R7, R7 ;  /* 0x0000000700077308 */ /* 0x001e240000001000 */
[----:B0-----:R-:W-:-:S06]  /*0d60*/  VIADD R8, R7, 0x1ffffffe ;  /* 0x1ffffffe07087836 */ /* 0x001fcc0000000000 */
[----:B------:R-:W1:Y:S02]  /*0d70*/  F2I.U64.TRUNC R8, R8 ;  /* 0x0000000800087311 */ /* 0x000e64000020d800 */
[----:B-1----:R-:W-:-:S04]  /*0d80*/  IMAD.WIDE.U32 R10, R8, R4, RZ ;  /* 0x00000004080a7225 */ /* 0x002fc800078e00ff */
[----:B------:R-:W-:Y:S01]  /*0d90*/  IMAD R11, R8, R5, R11 ;  /* 0x00000005080b7224 */ /* 0x000fe200078e020b */
[----:B------:R-:W-:-:S03]  /*0da0*/  IADD3 R13, P0, PT, RZ, -R10, RZ ;  /* 0x8000000aff0d7210 */ /* 0x000fc60007f1e0ff */
[----:B------:R-:W-:Y:S02]  /*0db0*/  IMAD R11, R9, R4, R11 ;  /* 0x00000004090b7224 */ /* 0x000fe400078e020b */
[----:B------:R-:W-:-:S04]  /*0dc0*/  IMAD.HI.U32 R10, R8, R13, RZ ;  /* 0x0000000d080a7227 */ /* 0x000fc800078e00ff */
[----:B------:R-:W-:Y:S02]  /*0dd0*/  IMAD.X R15, RZ, RZ, ~R11, P0 ;  /* 0x000000ffff0f7224 */ /* 0x000fe400000e0e0b */
[----:B------:R-:W-:Y:S02]  /*0de0*/  IMAD.MOV.U32 R11, RZ, RZ, R8 ;  /* 0x000000ffff0b7224 */ /* 0x000fe400078e0008 */
[-C--:B------:R-:W-:Y:S02]  /*0df0*/  IMAD R17, R9, R15.reuse, RZ ;  /* 0x0000000f09117224 */ /* 0x080fe400078e02ff */
[----:B------:R-:W-:-:S04]  /*0e00*/  IMAD.WIDE.U32 R10, P0, R8, R15, R10 ;  /* 0x0000000f080a7225 */ /* 0x000fc8000780000a */
[----:B------:R-:W-:-:S04]  /*0e10*/  IMAD.HI.U32 R7, R9, R15, RZ ;  /* 0x0000000f09077227 */ /* 0x000fc800078e00ff */
[----:B------:R-:W-:-:S04]  /*0e20*/  IMAD.HI.U32 R10, P1, R9, R13, R10 ;  /* 0x0000000d090a7227 */ /* 0x000fc8000782000a */
[----:B------:R-:W-:Y:S01]  /*0e30*/  IMAD.X R7, R7, 0x1, R9, P0 ;  /* 0x0000000107077824 */ /* 0x000fe200000e0609 */
[----:B------:R-:W-:-:S04]  /*0e40*/  IADD3 R11, P2, PT, R17, R10, RZ ;  /* 0x0000000a110b7210 */ /* 0x000fc80007f5e0ff */
[----:B------:R-:W-:Y:S01]  /*0e50*/  IADD3.X R7, PT, PT, RZ, RZ, R7, P2, P1 ;  /* 0x000000ffff077210 */ /* 0x000fe200017e2407 */
[----:B------:R-:W-:-:S04]  /*0e60*/  IMAD.WIDE.U32 R8, R11, R4, RZ ;  /* 0x000000040b087225 */ /* 0x000fc800078e00ff */
[----:B------:R-:W-:Y:S01]  /*0e70*/  IMAD R9, R11, R5, R9 ;  /* 0x000000050b097224 */ /* 0x000fe200078e0209 */
[----:B------:R-:W-:-:S03]  /*0e80*/  IADD3 R13, P0, PT, RZ, -R8, RZ ;  /* 0x80000008ff0d7210 */ /* 0x000fc60007f1e0ff */
[----:B------:R-:W-:Y:S02]  /*0e90*/  IMAD R9, R7, R4, R9 ;  /* 0x0000000407097224 */ /* 0x000fe400078e0209 */
[----:B------:R-:W-:-:S04]  /*0ea0*/  IMAD.HI.U32 R10, R11, R13, RZ ;  /* 0x0000000d0b0a7227 */ /* 0x000fc800078e00ff */
[----:B------:R-:W-:Y:S02]  /*0eb0*/  IMAD.X R8, RZ, RZ, ~R9, P0 ;  /* 0x000000ffff087224 */ /* 0x000fe400000e0e09 */
[----:B------:R-:W-:Y:S02]  /*0ec0*/  IMAD.MOV.U32 R9, RZ, RZ, RZ ;  /* 0x000000ffff097224 */ /* 0x000fe400078e00ff */
[----:B------:R-:W-:-:S04]  /*0ed0*/  IMAD.WIDE.U32 R10, P0, R11, R8, R10 ;  /* 0x000000080b0a7225 */ /* 0x000fc8000780000a */
[C---:B------:R-:W-:Y:S02]  /*0ee0*/  IMAD R12, R7.reuse, R8, RZ ;  /* 0x00000008070c7224 */ /* 0x040fe400078e02ff */
[----:B------:R-:W-:-:S04]  /*0ef0*/  IMAD.HI.U32 R11, P1, R7, R13, R10 ;  /* 0x0000000d070b7227 */ /* 0x000fc8000782000a */
[----:B------:R-:W-:Y:S01]  /*0f00*/  IMAD.HI.U32 R8, R7, R8, RZ ;  /* 0x0000000807087227 */ /* 0x000fe200078e00ff */
[----:B------:R-:W-:-:S03]  /*0f10*/  IADD3 R11, P2, PT, R12, R11, RZ ;  /* 0x0000000b0c0b7210 */ /* 0x000fc60007f5e0ff */
[----:B------:R-:W-:Y:S02]  /*0f20*/  IMAD.X R7, R8, 0x1, R7, P0 ;  /* 0x0000000108077824 */ /* 0x000fe400000e0607 */
[----:B------:R-:W-:-:S03]  /*0f30*/  IMAD.HI.U32 R8, R11, R2, RZ ;  /* 0x000000020b087227 */ /* 0x000fc600078e00ff */
[----:B------:R-:W-:Y:S01]  /*0f40*/  IADD3.X R7, PT, PT, RZ, RZ, R7, P2, P1 ;  /* 0x000000ffff077210 */ /* 0x000fe200017e2407 */
[----:B------:R-:W-:-:S04]  /*0f50*/  IMAD.WIDE.U32 R8, R11, R3, R8 ;  /* 0x000000030b087225 */ /* 0x000fc800078e0008 */
[C---:B------:R-:W-:Y:S02]  /*0f60*/  IMAD R11, R7.reuse, R3, RZ ;  /* 0x00000003070b7224 */ /* 0x040fe400078e02ff */
[----:B------:R-:W-:-:S04]  /*0f70*/  IMAD.HI.U32 R8, P0, R7, R2, R8 ;  /* 0x0000000207087227 */ /* 0x000fc80007800008 */
[----:B------:R-:W-:Y:S01]  /*0f80*/  IMAD.HI.U32 R7, R7, R3, RZ ;  /* 0x0000000307077227 */ /* 0x000fe200078e00ff */
[----:B------:R-:W-:-:S03]  /*0f90*/  IADD3 R11, P1, PT, R11, R8, RZ ;  /* 0x000000080b0b7210 */ /* 0x000fc60007f3e0ff */
[----:B------:R-:W-:Y:S01]  /*0fa0*/  IMAD.X R7, RZ, RZ, R7, P0 ;  /* 0x000000ffff077224 */ /* 0x000fe200000e0607 */
[C---:B------:R-:W-:Y:S01]  /*0fb0*/  IADD3 R10, P2, PT, R11.reuse, 0x1, RZ ;  /* 0x000000010b0a7810 */ /* 0x040fe20007f5e0ff */
[----:B------:R-:W-:-:S04]  /*0fc0*/  IMAD.WIDE.U32 R8, R11, R4, RZ ;  /* 0x000000040b087225 */ /* 0x000fc800078e00ff */
[----:B------:R-:W-:Y:S01]  /*0fd0*/  IMAD.X R7, RZ, RZ, R7, P1 ;  /* 0x000000ffff077224 */ /* 0x000fe200008e0607 */
[----:B------:R-:W-:Y:S01]  /*0fe0*/  IADD3 R15, P1, PT, -R8, R2, RZ ;  /* 0x00000002080f7210 */ /* 0x000fe20007f3e1ff */
[----:B------:R-:W-:Y:S02]  /*0ff0*/  IMAD R9, R11, R5, R9 ;  /* 0x000000050b097224 */ /* 0x000fe400078e0209 */
[----:B------:R-:W-:Y:S01]  /*1000*/  IMAD.X R8, RZ, RZ, R7, P2 ;  /* 0x000000ffff087224 */ /* 0x000fe200010e0607 */
[-C--:B------:R-:W-:Y:S01]  /*1010*/  ISETP.GE.U32.AND P0, PT, R15, R4.reuse, PT ;  /* 0x000000040f00720c */ /* 0x080fe20003f06070 */
[----:B------:R-:W-:-:S04]  /*1020*/  IMAD R9, R7, R4, R9 ;  /* 0x0000000407097224 */ /* 0x000fc800078e0209 */
[----:B------:R-:W-:Y:S01]  /*1030*/  IMAD.X R14, R3, 0x1, ~R9, P1 ;  /* 0x00000001030e7824 */ /* 0x000fe200008e0e09 */
[----:B------:R-:W-:-:S04]  /*1040*/  IADD3 R13, P1, PT, R15, -R4, RZ ;  /* 0x800000040f0d7210 */ /* 0x000fc80007f3e0ff */
[C---:B------:R-:W-:Y:S01]  /*1050*/  ISETP.GE.U32.AND.EX P0, PT, R14.reuse, R5, PT, P0 ;  /* 0x000000050e00720c */ /* 0x040fe20003f06100 */
[----:B------:R-:W-:Y:S01]  /*1060*/  IMAD.X R12, R14, 0x1, ~R5, P1 ;  /* 0x000000010e0c7824 */ /* 0x000fe200008e0e05 */
[----:B------:R-:W-:Y:S02]  /*1070*/  ISETP.NE.U32.AND P1, PT, R4, RZ, PT ;  /* 0x000000ff0400720c */ /* 0x000fe40003f25070 */
[----:B------:R-:W-:Y:S02]  /*1080*/  SEL R13, R13, R15, P0 ;  /* 0x0000000f0d0d7207 */ /* 0x000fe40000000000 */
[----:B------:R-:W-:Y:S02]  /*1090*/  SEL R10, R10, R11, P0 ;  /* 0x0000000b0a0a7207 */ /* 0x000fe40000000000 */
[----:B------:R-:W-:Y:S02]  /*10a0*/  SEL R12, R12, R14, P0 ;  /* 0x0000000e0c0c7207 */ /* 0x000fe40000000000 */
[----:B------:R-:W-:-:S02]  /*10b0*/  SEL R9, R8, R7, P0 ;  /* 0x0000000708097207 */ /* 0x000fc40000000000 */
[----:B------:R-:W-:Y:S02]  /*10c0*/  ISETP.GE.U32.AND P0, PT, R13, R4, PT ;  /* 0x000000040d00720c */ /* 0x000fe40003f06070 */
[----:B------:R-:W-:Y:S02]  /*10d0*/  IADD3 R7, P2, PT, R10, 0x1, RZ ;  /* 0x000000010a077810 */ /* 0x000fe40007f5e0ff */
[----:B------:R-:W-:Y:S02]  /*10e0*/  ISETP.GE.U32.AND.EX P0, PT, R12, R5, PT, P0 ;  /* 0x000000050c00720c */ /* 0x000fe40003f06100 */
[----:B------:R-:W-:Y:S01]  /*10f0*/  ISETP.NE.AND.EX P1, PT, R5, RZ, PT, P1 ;  /* 0x000000ff0500720c */ /* 0x000fe20003f25310 */
[----:B------:R-:W-:Y:S01]  /*1100*/  IMAD.X R8, RZ, RZ, R9, P2 ;  /* 0x000000ffff087224 */ /* 0x000fe200010e0609 */
[----:B------:R-:W-:Y:S01]  /*1110*/  SEL R4, R7, R10, P0 ;  /* 0x0000000a07047207 */ /* 0x000fe20000000000 */
[----:B------:R-:W-:-:S03]  /*1120*/  IMAD.MOV.U32 R7, RZ, RZ, 0x0 ;  /* 0x00000000ff077424 */ /* 0x000fc600078e00ff */
[----:B------:R-:W-:Y:S02]  /*1130*/  SEL R5, R8, R9, P0 ;  /* 0x0000000908057207 */ /* 0x000fe40000000000 */
[----:B------:R-:W-:Y:S02]  /*1140*/  SEL R4, R4, 0xffffffff, P1 ;  /* 0xffffffff04047807 */ /* 0x000fe40000800000 */
[----:B------:R-:W-:Y:S01]  /*1150*/  SEL R5, R5, 0xffffffff, P1 ;  /* 0xffffffff05057807 */ /* 0x000fe20000800000 */
[----:B------:R-:W-:Y:S06]  /*1160*/  RET.REL.NODEC R6 `(_Z26unpack_bases_kernel_sharedPKjPcmmm) ;  /* 0xffffffec06a47950 */ /* 0x000fec0003c3ffff */
.L_x_4:
        /* <DEDUP_REMOVED lines=9> */
.L_x_8:


//--------------------- .text._Z19unpack_bases_kernelPKjPcmmm --------------------------
	.section	.text._Z19unpack_bases_kernelPKjPcmmm,"ax",@progbits
	.align	128
        .global         _Z19unpack_bases_kernelPKjPcmmm
        .type           _Z19unpack_bases_kernelPKjPcmmm,@function
        .size           _Z19unpack_bases_kernelPKjPcmmm,(.L_x_9 - _Z19unpack_bases_kernelPKjPcmmm)
        .other          _Z19unpack_bases_kernelPKjPcmmm,@"STO_CUDA_ENTRY STV_DEFAULT"
_Z19unpack_bases_kernelPKjPcmmm:
.text._Z19unpack_bases_kernelPKjPcmmm:
[----:B------:R-:W-:Y:S01]  /*0000*/  LDC R1, c[0x0][0x37c] ;  /* 0x0000df00ff017b82 */ /* 0x000fe20000000800 */
[----:B------:R-:W0:Y:S01]  /*0010*/  S2R R11, SR_TID.X ;  /* 0x00000000000b7919 */ /* 0x000e220000002100 */
[----:B------:R-:W1:Y:S06]  /*0020*/  LDCU UR5, c[0x0][0x3a4] ;  /* 0x00007480ff0577ac */ /* 0x000e6c0008000800 */
[----:B------:R-:W0:Y:S08]  /*0030*/  S2UR UR4, SR_CTAID.X ;  /* 0x00000000000479c3 */ /* 0x000e300000002500 */
[----:B------:R-:W0:Y:S01]  /*0040*/  LDC R10, c[0x0][0x360] ;  /* 0x0000d800ff0a7b82 */ /* 0x000e220000000800 */
[----:B-1----:R-:W-:Y:S01]  /*0050*/  UISETP.NE.U32.AND UP0, UPT, UR5, URZ, UPT ;  /* 0x000000ff0500728c */ /* 0x002fe2000bf05070 */
[----:B0-----:R-:W-:-:S08]  /*0060*/  IMAD R10, R10, UR4, R11 ;  /* 0x000000040a0a7c24 */ /* 0x001fd0000f8e020b */
[----:B------:R-:W-:Y:S05]  /*0070*/  BRA.U UP0, `(.L_x_5) ;  /* 0x0000000100607547 */ /* 0x000fea000b800000 */
[----:B------:R-:W0:Y:S01]  /*0080*/  LDCU UR4, c[0x0][0x3a0] ;  /* 0x00007400ff0477ac */ /* 0x000e220008000800 */
[----:B------:R-:W-:Y:S01]  /*0090*/  IMAD.MOV.U32 R9, RZ, RZ, RZ ;  /* 0x000000ffff097224 */ /* 0x000fe200078e00ff */
[----:B0-----:R-:W0:Y:S01]  /*00a0*/  I2F.U32.RP R0, UR4 ;  /* 0x0000000400007d06 */ /* 0x001e220008209000 */
[----:B------:R-:W-:-:S07]  /*00b0*/  ISETP.NE.U32.AND P2, PT, RZ, UR4, PT ;  /* 0x00000004ff007c0c */ /* 0x000fce000bf45070 */
[----:B0-----:R-:W0:Y:S02]  /*00c0*/  MUFU.RCP R0, R0 ;  /* 0x0000000000007308 */ /* 0x001e240000001000 */
[----:B0-----:R-:W-:-:S06]  /*00d0*/  VIADD R2, R0, 0xffffffe ;  /* 0x0ffffffe00027836 */ /* 0x001fcc0000000000 */
[----:B------:R0:W1:Y:S02]  /*00e0*/  F2I.FTZ.U32.TRUNC.NTZ R3, R2 ;  /* 0x0000000200037305 */ /* 0x000064000021f000 */
[----:B0-----:R-:W-:Y:S02]  /*00f0*/  IMAD.MOV.U32 R2, RZ, RZ, RZ ;  /* 0x000000ffff027224 */ /* 0x001fe400078e00ff */
[----:B-1----:R-:W-:-:S04]  /*0100*/  IMAD.MOV R5, RZ, RZ, -R3 ;  /* 0x000000ffff057224 */ /* 0x002fc800078e0a03 */
[----:B------:R-:W-:-:S04]  /*0110*/  IMAD R5, R5, UR4, RZ ;  /* 0x0000000405057c24 */ /* 0x000fc8000f8e02ff */
[----:B------:R-:W-:-:S04]  /*0120*/  IMAD.HI.U32 R3, R3, R5, R2 ;  /* 0x0000000503037227 */ /* 0x000fc800078e0002 */
[----:B------:R-:W-:Y:S02]  /*0130*/  IMAD.MOV.U32 R5, RZ, RZ, RZ ;  /* 0x000000ffff057224 */ /* 0x000fe400078e00ff */
        /* <DEDUP_REMOVED lines=10> */
[----:B------:R-:W-:Y:S01]  /*01e0*/  IMAD R0, R3, UR4, R10 ;  /* 0x0000000403007c24 */ /* 0x000fe2000f8e020a */
[----:B------:R-:W-:Y:S06]  /*01f0*/  BRA `(.L_x_6) ;  /* 0x00000000002c7947 */ /* 0x000fec0003800000 */
.L_x_5:
[----:B------:R-:W-:-:S07]  /*0200*/  MOV R0, 0x220 ;  /* 0x0000022000007802 */ /* 0x000fce0000000f00 */
[----:B------:R-:W-:Y:S05]  /*0210*/  CALL.REL.NOINC `($__internal_1_$__cuda_sm20_div_u64) ;  /* 0x0000000800887944 */ /* 0x000fea0003c00000 */
[----:B------:R-:W0:Y:S01]  /*0220*/  LDCU.64 UR4, c[0x0][0x3a0] ;  /* 0x00007400ff0477ac */ /* 0x000e220008000a00 */
[----:B------:R-:W-:Y:S01]  /*0230*/  IADD3 R9, P0, PT, RZ, -R4, RZ ;  /* 0x80000004ff097210 */ /* 0x000fe20007f1e0ff */
[----:B------:R-:W-:-:S04]  /*0240*/  IMAD.MOV.U32 R11, RZ, RZ, RZ ;  /* 0x000000ffff0b7224 */ /* 0x000fc800078e00ff */
[----:B------:R-:W-:-:S04]  /*0250*/  IMAD.X R0, RZ, RZ, ~R5, P0 ;  /* 0x000000ffff007224 */ /* 0x000fc800000e0e05 */
[----:B0-----:R-:W-:Y:S02]  /*0260*/  IMAD R0, R0, UR4, RZ ;  /* 0x0000000400007c24 */ /* 0x001fe4000f8e02ff */
[----:B------:R-:W-:-:S04]  /*0270*/  IMAD.WIDE.U32 R2, R9, UR4, R10 ;  /* 0x0000000409027c25 */ /* 0x000fc8000f8e000a */
[----:B------:R-:W-:Y:S02]  /*0280*/  IMAD R9, R9, UR5, R0 ;  /* 0x0000000509097c24 */ /* 0x000fe4000f8e0200 */
[----:B------:R-:W-:Y:S02]  /*0290*/  IMAD.MOV.U32 R0, RZ, RZ, R2 ;  /* 0x000000ffff007224 */ /* 0x000fe400078e0002 */
[----:B------:R-:W-:-:S07]  /*02a0*/  IMAD.IADD R9, R3, 0x1, R9 ;  /* 0x0000000103097824 */ /* 0x000fce00078e0209 */
.L_x_6:
[----:B------:R-:W0:Y:S02]  /*02b0*/  LDCU.64 UR4, c[0x0][0x390] ;  /* 0x00007200ff0477ac */ /* 0x000e240008000a00 */
[----:B0-----:R-:W-:-:S04]  /*02c0*/  ISETP.GE.U32.AND P0, PT, R4, UR4, PT ;  /* 0x0000000404007c0c */ /* 0x001fc8000bf06070 */
[----:B------:R-:W-:-:S13]  /*02d0*/  ISETP.GE.U32.AND.EX P0, PT, R5, UR5, PT, P0 ;  /* 0x0000000505007c0c */ /* 0x000fda000bf06100 */
[----:B------:R-:W-:Y:S05]  /*02e0*/  @P0 EXIT ;  /* 0x000000000000094d */ /* 0x000fea0003800000 */
[----:B------:R-:W0:Y:S01]  /*02f0*/  LDC.64 R2, c[0x0][0x398] ;  /* 0x0000e600ff027b82 */ /* 0x000e220000000a00 */
[----:B------:R-:W1:Y:S01]  /*0300*/  LDCU.64 UR8, c[0x0][0x398] ;  /* 0x00007300ff0877ac */ /* 0x000e620008000a00 */
[C---:B------:R-:W-:Y:S01]  /*0310*/  SHF.L.U64.HI R9, R0.reuse, 0x4, R9 ;  /* 0x0000000400097819 */ /* 0x040fe20000010209 */
[----:B------:R-:W-:Y:S01]  /*0320*/  IMAD.SHL.U32 R8, R0, 0x10, RZ ;  /* 0x0000001000087824 */ /* 0x000fe200078e00ff */
[----:B------:R-:W2:Y:S01]  /*0330*/  LDCU.128 UR4, c[0x0][0x380] ;  /* 0x00007000ff0477ac */ /* 0x000ea20008000c00 */
[----:B-1----:R-:W-:Y:S02]  /*0340*/  IMAD R5, R5, UR8, RZ ;  /* 0x0000000805057c24 */ /* 0x002fe4000f8e02ff */
[----:B------:R-:W-:Y:S01]  /*0350*/  IMAD.WIDE.U32 R8, R4, UR8, R8 ;  /* 0x0000000804087c25 */ /* 0x000fe2000f8e0008 */
[----:B--2---:R-:W-:-:S03]  /*0360*/  LEA R6, P1, R10, UR4, 0x2 ;  /* 0x000000040a067c11 */ /* 0x004fc6000f8210ff */
[----:B------:R-:W-:Y:S01]  /*0370*/  IMAD R7, R4, UR9, R5 ;  /* 0x0000000904077c24 */ /* 0x000fe2000f8e0205 */
[----:B------:R-:W-:Y:S01]  /*0380*/  IADD3 R27, P6, PT, R8, 0xf, RZ ;  /* 0x0000000f081b7810 */ /* 0x000fe20007fde0ff */
[----:B0-----:R-:W-:Y:S01]  /*0390*/  IMAD.WIDE.U32 R4, R4, UR8, R2 ;  /* 0x0000000804047c25 */ /* 0x001fe2000f8e0002 */
[C---:B------:R-:W-:Y:S02]  /*03a0*/  IADD3 R3, P4, PT, R8.reuse, 0x1, RZ ;  /* 0x0000000108037810 */ /* 0x040fe40007f9e0ff */
[C---:B------:R-:W-:Y:S01]  /*03b0*/  IADD3 R2, P3, PT, R8.reuse, UR6, RZ ;  /* 0x0000000608027c10 */ /* 0x040fe2000ff7e0ff */
[----:B------:R-:W-:Y:S01]  /*03c0*/  IMAD.IADD R14, R9, 0x1, R7 ;  /* 0x00000001090e7824 */ /* 0x000fe200078e0207 */
[----:B------:R-:W-:Y:S01]  /*03d0*/  IADD3 R9, P2, PT, R8, 0x2, RZ ;  /* 0x0000000208097810 */ /* 0x000fe20007f5e0ff */
[----:B------:R-:W-:Y:S01]  /*03e0*/  IMAD.IADD R0, R7, 0x1, R5 ;  /* 0x0000000107007824 */ /* 0x000fe200078e0205 */
[----:B------:R-:W-:Y:S01]  /*03f0*/  LEA.HI.X R7, R10, UR5, RZ, 0x2, P1 ;  /* 0x000000050a077c11 */ /* 0x000fe200088f14ff */
[----:B------:R-:W0:Y:S01]  /*0400*/  LDCU.64 UR4, c[0x0][0x358] ;  /* 0x00006b00ff0477ac */ /* 0x000e220008000a00 */
[--C-:B------:R-:W-:Y:S01]  /*0410*/  IMAD.X R5, RZ, RZ, R14.reuse, P4 ;  /* 0x000000ffff057224 */ /* 0x100fe200020e060e */
[----:B------:R-:W-:Y:S01]  /*0420*/  IADD3 R31, P4, PT, R8, 0x3, RZ ;  /* 0x00000003081f7810 */ /* 0x000fe20007f9e0ff */
[----:B------:R-:W-:Y:S01]  /*0430*/  IMAD.X R33, RZ, RZ, R14, P2 ;  /* 0x000000ffff217224 */ /* 0x000fe200010e060e */
[----:B------:R-:W-:-:S02]  /*0440*/  ISETP.GE.U32.AND P0, PT, R3, R4, PT ;  /* 0x000000040300720c */ /* 0x000fc40003f06070 */
[----:B------:R-:W-:Y:S01]  /*0450*/  IADD3.X R3, PT, PT, R14, UR7, RZ, P3, !PT ;  /* 0x000000070e037c10 */ /* 0x000fe20009ffe4ff */
[--C-:B------:R-:W-:Y:S01]  /*0460*/  IMAD.X R22, RZ, RZ, R14.reuse, P4 ;  /* 0x000000ffff167224 */ /* 0x100fe200020e060e */
[C---:B------:R-:W-:Y:S02]  /*0470*/  IADD3 R29, P3, PT, R8.reuse, 0x4, RZ ;  /* 0x00000004081d7810 */ /* 0x040fe40007f7e0ff */
[----:B------:R-:W-:Y:S02]  /*0480*/  ISETP.GE.U32.AND P1, PT, R9, R4, PT ;  /* 0x000000040900720c */ /* 0x000fe40003f26070 */
[C---:B------:R-:W-:Y:S01]  /*0490*/  IADD3 R21, P4, PT, R8.reuse, 0x7, RZ ;  /* 0x0000000708157810 */ /* 0x040fe20007f9e0ff */
[--C-:B------:R-:W-:Y:S01]  /*04a0*/  IMAD.X R16, RZ, RZ, R14.reuse, P3 ;  /* 0x000000ffff107224 */ /* 0x100fe200018e060e */
[----:B------:R-:W-:Y:S02]  /*04b0*/  P2R R28, PR, RZ, 0x2 ;  /* 0x00000002ff1c7803 */ /* 0x000fe40000000000 */
[C---:B------:R-:W-:Y:S01]  /*04c0*/  IADD3 R20, P1, PT, R8.reuse, 0x5, RZ ;  /* 0x0000000508147810 */ /* 0x040fe20007f3e0ff */
[----:B------:R-:W-:Y:S01]  /*04d0*/  IMAD.X R23, RZ, RZ, R14, P4 ;  /* 0x000000ffff177224 */ /* 0x000fe200020e060e */
[----:B0-----:R-:W2:Y:S01]  /*04e0*/  LDG.E.CONSTANT R6, desc[UR4][R6.64] ;  /* 0x0000000406067981 */ /* 0x001ea2000c1e9900 */
[----:B------:R-:W-:-:S02]  /*04f0*/  IADD3 R10, P2, PT, R8, 0x6, RZ ;  /* 0x00000006080a7810 */ /* 0x000fc40007f5e0ff */
[C---:B------:R-:W-:Y:S01]  /*0500*/  IADD3 R25, P3, PT, R8.reuse, 0x8, RZ ;  /* 0x0000000808197810 */ /* 0x040fe20007f7e0ff */
[--C-:B------:R-:W-:Y:S01]  /*0510*/  IMAD.X R18, RZ, RZ, R14.reuse, P1 ;  /* 0x000000ffff127224 */ /* 0x100fe200008e060e */
[----:B------:R-:W-:Y:S01]  /*0520*/  ISETP.GE.U32.AND.EX P0, PT, R5, R0, PT, P0 ;  /* 0x000000000500720c */ /* 0x000fe20003f06100 */
[--C-:B------:R-:W-:Y:S01]  /*0530*/  IMAD.X R12, RZ, RZ, R14.reuse, P2 ;  /* 0x000000ffff0c7224 */ /* 0x100fe200010e060e */
[C---:B------:R-:W-:Y:S01]  /*0540*/  ISETP.GE.U32.AND P4, PT, R8.reuse, R4, PT ;  /* 0x000000040800720c */ /* 0x040fe20003f86070 */
[----:B------:R-:W-:Y:S01]  /*0550*/  IMAD.X R11, RZ, RZ, R14, P3 ;  /* 0x000000ffff0b7224 */ /* 0x000fe200018e060e */
[----:B------:R-:W-:Y:S02]  /*0560*/  IADD3 R5, P5, PT, R8, 0xe, RZ ;  /* 0x0000000e08057810 */ /* 0x000fe40007fbe0ff */
[----:B------:R-:W-:Y:S02]  /*0570*/  P2R R26, PR, RZ, 0x1 ;  /* 0x00000001ff1a7803 */ /* 0x000fe40000000000 */
[----:B------:R-:W-:-:S02]  /*0580*/  P2R R24, PR, RZ, 0x10 ;  /* 0x00000010ff187803 */ /* 0x000fc40000000000 */
[C---:B------:R-:W-:Y:S02]  /*0590*/  IADD3 R9, P1, PT, R8.reuse, 0x9, RZ ;  /* 0x0000000908097810 */ /* 0x040fe40007f3e0ff */
[C---:B------:R-:W-:Y:S02]  /*05a0*/  IADD3 R19, P2, PT, R8.reuse, 0xa, RZ ;  /* 0x0000000a08137810 */ /* 0x040fe40007f5e0ff */
[C---:B------:R-:W-:Y:S01]  /*05b0*/  IADD3 R15, P0, PT, R8.reuse, 0xb, RZ ;  /* 0x0000000b080f7810 */ /* 0x040fe20007f1e0ff */
[--C-:B------:R-:W-:Y:S01]  /*05c0*/  IMAD.X R37, RZ, RZ, R14.reuse, P1 ;  /* 0x000000ffff257224 */ /* 0x100fe200008e060e */
[C---:B------:R-:W-:Y:S01]  /*05d0*/  IADD3 R17, P3, PT, R8.reuse, 0xc, RZ ;  /* 0x0000000c08117810 */ /* 0x040fe20007f7e0ff */
[--C-:B------:R-:W-:Y:S01]  /*05e0*/  IMAD.X R35, RZ, RZ, R14.reuse, P2 ;  /* 0x000000ffff237224 */ /* 0x100fe200010e060e */
[----:B------:R-:W-:Y:S01]  /*05f0*/  IADD3 R13, P4, PT, R8, 0xd, RZ ;  /* 0x0000000d080d7810 */ /* 0x000fe20007f9e0ff */
[--C-:B------:R-:W-:Y:S01]  /*0600*/  IMAD.X R8, RZ, RZ, R14.reuse, P5 ;  /* 0x000000ffff087224 */ /* 0x100fe200028e060e */
[----:B------:R-:W-:Y:S01]  /*0610*/  ISETP.GE.U32.AND P5, PT, R10, R4, PT ;  /* 0x000000040a00720c */ /* 0x000fe20003fa6070 */
[----:B------:R-:W-:Y:S01]  /*0620*/  IMAD.X R10, RZ, RZ, R14, P6 ;  /* 0x000000ffff0a7224 */ /* 0x000fe200030e060e */
[----:B------:R-:W-:-:S02]  /*0630*/  ISETP.NE.AND P6, PT, R24, RZ, PT ;  /* 0x000000ff1800720c */ /* 0x000fc40003fc5270 */
[----:B------:R-:W-:Y:S02]  /*0640*/  ISETP.NE.AND P1, PT, R28, RZ, PT ;  /* 0x000000ff1c00720c */ /* 0x000fe40003f25270 */
[----:B------:R-:W-:Y:S02]  /*0650*/  ISETP.GE.U32.AND.EX P6, PT, R14, R0, PT, P6 ;  /* 0x000000000e00720c */ /* 0x000fe40003fc6160 */
[----:B------:R-:W-:Y:S01]  /*0660*/  ISETP.GE.U32.AND P2, PT, R31, R4, PT ;  /* 0x000000041f00720c */ /* 0x000fe20003f46070 */
[--C-:B------:R-:W-:Y:S01]  /*0670*/  IMAD.X R31, RZ, RZ, R14.reuse, P3 ;  /* 0x000000ffff1f7224 */ /* 0x100fe200018e060e */
[----:B------:R-:W-:Y:S01]  /*0680*/  ISETP.GE.U32.AND.EX P1, PT, R33, R0, PT, P1 ;  /* 0x000000002100720c */ /* 0x000fe20003f26110 */
[--C-:B------:R-:W-:Y:S01]  /*0690*/  IMAD.X R33, RZ, RZ, R14.reuse, P0 ;  /* 0x000000ffff217224 */ /* 0x100fe200000e060e */
[----:B------:R-:W-:Y:S01]  /*06a0*/  ISETP.GE.U32.AND P3, PT, R29, R4, PT ;  /* 0x000000041d00720c */ /* 0x000fe20003f66070 */
[----:B------:R-:W-:Y:S01]  /*06b0*/  IMAD.X R29, RZ, RZ, R14, P4 ;  /* 0x000000ffff1d7224 */ /* 0x000fe200020e060e */
[----:B------:R-:W-:-:S02]  /*06c0*/  ISETP.NE.AND P0, PT, R26, RZ, PT ;  /* 0x000000ff1a00720c */ /* 0x000fc40003f05270 */
[----:B------:R-:W-:Y:S02]  /*06d0*/  ISETP.GE.U32.AND.EX P5, PT, R12, R0, PT, P5 ;  /* 0x000000000c00720c */ /* 0x000fe40003fa6150 */
[----:B------:R-:W-:Y:S02]  /*06e0*/  ISETP.GE.U32.AND P4, PT, R20, R4, PT ;  /* 0x000000041400720c */ /* 0x000fe40003f86070 */
[-C--:B------:R-:W-:Y:S02]  /*06f0*/  ISETP.GE.U32.AND.EX P2, PT, R22, R0.reuse, PT, P2 ;  /* 0x000000001600720c */ /* 0x080fe40003f46120 */
[-C--:B------:R-:W-:Y:S02]  /*0700*/  ISETP.GE.U32.AND.EX P3, PT, R16, R0.reuse, PT, P3 ;  /* 0x000000001000720c */ /* 0x080fe40003f66130 */
[----:B------:R-:W-:Y:S02]  /*0710*/  ISETP.GE.U32.AND.EX P4, PT, R18, R0, PT, P4 ;  /* 0x000000001200720c */ /* 0x000fe40003f86140 */
[----:B--2---:R-:W-:-:S06]  /*0720*/  @!P6 LOP3.LUT R14, R6, 0x3, RZ, 0xc0, !PT ;  /* 0x00000003060ee812 */ /* 0x004fcc00078ec0ff */
[----:B------:R-:W0:Y:S01]  /*0730*/  @!P6 LDC.U8 R14, c[0x3][R14] ;  /* 0x00c000000e0eeb82 */ /* 0x000e220000000000 */
[----:B------:R-:W-:-:S04]  /*0740*/  @!P0 SHF.R.U32.HI R12, RZ, 0x2, R6 ;  /* 0x00000002ff0c8819 */ /* 0x000fc80000011606 */
[----:B------:R-:W-:-:S06]  /*0750*/  @!P0 LOP3.LUT R12, R12, 0x3, RZ, 0xc0, !PT ;  /* 0x000000030c0c8812 */ /* 0x000fcc00078ec0ff */
[----:B------:R-:W1:Y:S01]  /*0760*/  @!P0 LDC.U8 R12, c[0x3][R12] ;  /* 0x00c000000c0c8b82 */ /* 0x000e620000000000 */
[--C-:B------:R-:W-:Y:S02]  /*0770*/  @!P1 SHF.R.U32.HI R16, RZ, 0x4, R6.reuse ;  /* 0x00000004ff109819 */ /* 0x100fe40000011606 */
[--C-:B------:R-:W-:Y:S02]  /*0780*/  @!P2 SHF.R.U32.HI R7, RZ, 0x6, R6.reuse ;  /* 0x00000006ff07a819 */ /* 0x100fe40000011606 */
[--C-:B------:R-:W-:Y:S02]  /*0790*/  @!P3 SHF.R.U32.HI R18, RZ, 0x8, R6.reuse ;  /* 0x00000008ff12b819 */ /* 0x100fe40000011606 */
[----:B------:R-:W-:Y:S02]  /*07a0*/  @!P1 LOP3.LUT R16, R16, 0x3, RZ, 0xc0, !PT ;  /* 0x0000000310109812 */ /* 0x000fe400078ec0ff */
[----:B------:R-:W-:Y:S02]  /*07b0*/  @!P4 SHF.R.U32.HI R20, RZ, 0xa, R6 ;  /* 0x0000000aff14c819 */ /* 0x000fe40000011606 */
[----:B------:R-:W-:Y:S01]  /*07c0*/  @!P2 LOP3.LUT R7, R7, 0x3, RZ, 0xc0, !PT ;  /* 0x000000030707a812 */ /* 0x000fe200078ec0ff */
[----:B0-----:R0:W-:Y:S01]  /*07d0*/  @!P6 STG.E.U8 desc[UR4][R2.64], R14 ;  /* 0x0000000e0200e986 */ /* 0x0011e2000c101104 */
[----:B------:R-:W-:-:S04]  /*07e0*/  ISETP.GE.U32.AND P6, PT, R21, R4, PT ;  /* 0x000000041500720c */ /* 0x000fc80003fc6070 */
[----:B------:R-:W-:Y:S02]  /*07f0*/  ISETP.GE.U32.AND.EX P6, PT, R23, R0, PT, P6 ;  /* 0x000000001700720c */ /* 0x000fe40003fc6160 */
[----:B------:R-:W-:Y:S02]  /*0800*/  @!P5 SHF.R.U32.HI R21, RZ, 0xc, R6 ;  /* 0x0000000cff15d819 */ /* 0x000fe40000011606 */
[----:B------:R-:W-:-:S09]  /*0810*/  @!P3 LOP3.LUT R18, R18, 0x3, RZ, 0xc0, !PT ;  /* 0x000000031212b812 */ /* 0x000fd200078ec0ff */
[----:B------:R-:W-:-:S04]  /*0820*/  @!P6 SHF.R.U32.HI R22, RZ, 0xe, R6 ;  /* 0x0000000eff16e819 */ /* 0x000fc80000011606 */
[----:B------:R-:W-:Y:S02]  /*0830*/  @!P6 LOP3.LUT R22, R22, 0x3, RZ, 0xc0, !PT ;  /* 0x000000031616e812 */ /* 0x000fe400078ec0ff */
[----:B------:R-:W-:Y:S02]  /*0840*/  @!P4 LOP3.LUT R20, R20, 0x3, RZ, 0xc0, !PT ;  /* 0x000000031414c812 */ /* 0x000fe400078ec0ff */
[----:B0-----:R-:W-:Y:S01]  /*0850*/  @!P5 LOP3.LUT R14, R21, 0x3, RZ, 0xc0, !PT ;  /* 0x00000003150ed812 */ /* 0x001fe200078ec0ff */
[----:B------:R-:W0:Y:S01]  /*0860*/  @!P1 LDC.U8 R16, c[0x3][R16] ;  /* 0x00c0000010109b82 */ /* 0x000e220000000000 */
[----:B-1----:R-:W-:Y:S01]  /*0870*/  @!P0 STG.E.U8 desc[UR4][R2.64+0x1], R12 ;  /* 0x0000010c02008986 */ /* 0x002fe2000c101104 */
[----:B------:R-:W-:-:S06]  /*0880*/  ISETP.GE.U32.AND P0, PT, R25, R4, PT ;  /* 0x000000041900720c */ /* 0x000fcc0003f06070 */
[----:B------:R-:W1:Y:S08]  /*0890*/  @!P6 LDC.U8 R22, c[0x3][R22] ;  /* 0x00c000001616eb82 */ /* 0x000e700000000000 */
[----:B------:R-:W2:Y:S08]  /*08a0*/  @!P3 LDC.U8 R21, c[0x3][R18] ;  /* 0x00c000001215bb82 */ /* 0x000eb00000000000 */
[----:B------:R-:W3:Y:S08]  /*08b0*/  @!P2 LDC.U8 R7, c[0x3][R7] ;  /* 0x00c000000707ab82 */ /* 0x000ef00000000000 */
[----:B------:R-:W4:Y:S08]  /*08c0*/  @!P4 LDC.U8 R23, c[0x3][R20] ;  /* 0x00c000001417cb82 */ /* 0x000f300000000000 */
[----:B------:R-:W5:Y:S01]  /*08d0*/  @!P5 LDC.U8 R25, c[0x3][R14] ;  /* 0x00c000000e19db82 */ /* 0x000f620000000000 */
[----:B------:R-:W-:Y:S01]  /*08e0*/  ISETP.GE.U32.AND.EX P0, PT, R11, R0, PT, P0 ;  /* 0x000000000b00720c */ /* 0x000fe20003f06100 */
[----:B0-----:R-:W-:Y:S01]  /*08f0*/  @!P1 STG.E.U8 desc[UR4][R2.64+0x2], R16 ;  /* 0x0000021002009986 */ /* 0x001fe2000c101104 */
[----:B------:R-:W-:-:S03]  /*0900*/  ISETP.GE.U32.AND P1, PT, R9, R4, PT ;  /* 0x000000040900720c */ /* 0x000fc60003f26070 */
[----:B-1----:R-:W-:Y:S01]  /*0910*/  @!P6 STG.E.U8 desc[UR4][R2.64+0x7], R22 ;  /* 0x000007160200e986 */ /* 0x002fe2000c101104 */
[----:B------:R-:W-:-:S07]  /*0920*/  ISETP.GE.U32.AND P6, PT, R5, R4, PT ;  /* 0x000000040500720c */ /* 0x000fce0003fc6070 */
[----:B------:R-:W-:Y:S01]  /*0930*/  @!P0 SHF.R.U32.HI R5, RZ, 0x10, R6 ;  /* 0x00000010ff058819 */ /* 0x000fe20000011606 */
[----:B--2---:R-:W-:Y:S01]  /*0940*/  @!P3 STG.E.U8 desc[UR4][R2.64+0x4], R21 ;  /* 0x000004150200b986 */ /* 0x004fe2000c101104 */
[----:B------:R-:W-:Y:S02]  /*0950*/  ISETP.GE.U32.AND P3, PT, R15, R4, PT ;  /* 0x000000040f00720c */ /* 0x000fe40003f66070 */
[-C--:B------:R-:W-:Y:S02]  /*0960*/  ISETP.GE.U32.AND.EX P1, PT, R37, R0.reuse, PT, P1 ;  /* 0x000000002500720c */ /* 0x080fe40003f26110 */
[----:B------:R-:W-:Y:S01]  /*0970*/  ISETP.GE.U32.AND.EX P3, PT, R33, R0, PT, P3 ;  /* 0x000000002100720c */ /* 0x000fe20003f66130 */
[----:B---3--:R0:W-:Y:S01]  /*0980*/  @!P2 STG.E.U8 desc[UR4][R2.64+0x3], R7 ;  /* 0x000003070200a986 */ /* 0x0081e2000c101104 */
[-C--:B------:R-:W-:Y:S02]  /*0990*/  ISETP.GE.U32.AND P2, PT, R19, R4.reuse, PT ;  /* 0x000000041300720c */ /* 0x080fe40003f46070 */
[----:B------:R-:W-:Y:S01]  /*09a0*/  @!P0 LOP3.LUT R5, R5, 0x3, RZ, 0xc0, !PT ;  /* 0x0000000305058812 */ /* 0x000fe200078ec0ff */
[----:B----4-:R1:W-:Y:S01]  /*09b0*/  @!P4 STG.E.U8 desc[UR4][R2.64+0x5], R23 ;  /* 0x000005170200c986 */ /* 0x0103e2000c101104 */
[----:B------:R-:W-:-:S02]  /*09c0*/  ISETP.GE.U32.AND P4, PT, R17, R4, PT ;  /* 0x000000041100720c */ /* 0x000fc40003f86070 */
[----:B------:R-:W-:Y:S01]  /*09d0*/  ISETP.GE.U32.AND.EX P2, PT, R35, R0, PT, P2 ;  /* 0x000000002300720c */ /* 0x000fe20003f46120 */
[----:B-----5:R1:W-:Y:S01]  /*09e0*/  @!P5 STG.E.U8 desc[UR4][R2.64+0x6], R25 ;  /* 0x000006190200d986 */ /* 0x0203e2000c101104 */
[----:B------:R-:W-:Y:S02]  /*09f0*/  ISETP.GE.U32.AND P5, PT, R13, R4, PT ;  /* 0x000000040d00720c */ /* 0x000fe40003fa6070 */
[-C--:B------:R-:W-:Y:S02]  /*0a00*/  ISETP.GE.U32.AND.EX P4, PT, R31, R0.reuse, PT, P4 ;  /* 0x000000001f00720c */ /* 0x080fe40003f86140 */
[-C--:B------:R-:W-:Y:S02]  /*0a10*/  ISETP.GE.U32.AND.EX P5, PT, R29, R0.reuse, PT, P5 ;  /* 0x000000001d00720c */ /* 0x080fe40003fa6150 */
[----:B------:R-:W-:Y:S01]  /*0a20*/  ISETP.GE.U32.AND.EX P6, PT, R8, R0, PT, P6 ;  /* 0x000000000800720c */ /* 0x000fe20003fc6160 */
[----:B------:R-:W2:Y:S01]  /*0a30*/  @!P0 LDC.U8 R5, c[0x3][R5] ;  /* 0x00c0000005058b82 */ /* 0x000ea20000000000 */
[----:B0-----:R-:W-:-:S02]  /*0a40*/  @!P1 SHF.R.U32.HI R7, RZ, 0x12, R6 ;  /* 0x00000012ff079819 */ /* 0x001fc40000011606 */
[--C-:B------:R-:W-:Y:S02]  /*0a50*/  @!P3 SHF.R.U32.HI R9, RZ, 0x16, R6.reuse ;  /* 0x00000016ff09b819 */ /* 0x100fe40000011606 */
[----:B------:R-:W-:-:S03]  /*0a60*/  @!P2 SHF.R.U32.HI R8, RZ, 0x14, R6 ;  /* 0x00000014ff08a819 */ /* 0x000fc60000011606 */
[--C-:B------:R-:W-:Y:S02]  /*0a70*/  @!P4 SHF.R.U32.HI R12, RZ, 0x18, R6.reuse ;  /* 0x00000018ff0cc819 */ /* 0x100fe40000011606 */
[--C-:B------:R-:W-:Y:S02]  /*0a80*/  @!P5 SHF.R.U32.HI R13, RZ, 0x1a, R6.reuse ;  /* 0x0000001aff0dd819 */ /* 0x100fe40000011606 */
[----:B------:R-:W-:Y:S02]  /*0a90*/  @!P6 SHF.R.U32.HI R15, RZ, 0x1c, R6 ;  /* 0x0000001cff0fe819 */ /* 0x000fe40000011606 */
[----:B------:R-:W-:Y:S02]  /*0aa0*/  @!P1 LOP3.LUT R7, R7, 0x3, RZ, 0xc0, !PT ;  /* 0x0000000307079812 */ /* 0x000fe400078ec0ff */
[----:B------:R-:W-:Y:S02]  /*0ab0*/  @!P3 LOP3.LUT R11, R9, 0x3, RZ, 0xc0, !PT ;  /* 0x00000003090bb812 */ /* 0x000fe400078ec0ff */
[----:B------:R-:W-:-:S02]  /*0ac0*/  @!P2 LOP3.LUT R8, R8, 0x3, RZ, 0xc0, !PT ;  /* 0x000000030808a812 */ /* 0x000fc400078ec0ff */
[----:B------:R-:W-:Y:S02]  /*0ad0*/  @!P4 LOP3.LUT R12, R12, 0x3, RZ, 0xc0, !PT ;  /* 0x000000030c0cc812 */ /* 0x000fe400078ec0ff */
[----:B------:R-:W-:Y:S02]  /*0ae0*/  @!P5 LOP3.LUT R14, R13, 0x3, RZ, 0xc0, !PT ;  /* 0x000000030d0ed812 */ /* 0x000fe400078ec0ff */
[----:B------:R-:W-:Y:S01]  /*0af0*/  @!P6 LOP3.LUT R16, R15, 0x3, RZ, 0xc0, !PT ;  /* 0x000000030f10e812 */ /* 0x000fe200078ec0ff */
[----:B------:R-:W0:Y:S08]  /*0b00*/  @!P1 LDC.U8 R7, c[0x3][R7] ;  /* 0x00c0000007079b82 */ /* 0x000e300000000000 */
[----:B------:R-:W3:Y:S08]  /*0b10*/  @!P2 LDC.U8 R9, c[0x3][R8] ;  /* 0x00c000000809ab82 */ /* 0x000ef00000000000 */
[----:B------:R-:W4:Y:S08]  /*0b20*/  @!P3 LDC.U8 R11, c[0x3][R11] ;  /* 0x00c000000b0bbb82 */ /* 0x000f300000000000 */
[----:B------:R-:W5:Y:S08]  /*0b30*/  @!P4 LDC.U8 R13, c[0x3][R12] ;  /* 0x00c000000c0dcb82 */ /* 0x000f700000000000 */
[----:B------:R-:W1:Y:S08]  /*0b40*/  @!P5 LDC.U8 R15, c[0x3][R14] ;  /* 0x00c000000e0fdb82 */ /* 0x000e700000000000 */
[----:B------:R-:W1:Y:S01]  /*0b50*/  @!P6 LDC.U8 R17, c[0x3][R16] ;  /* 0x00c000001011eb82 */ /* 0x000e620000000000 */
[----:B--2---:R2:W-:Y:S01]  /*0b60*/  @!P0 STG.E.U8 desc[UR4][R2.64+0x8], R5 ;  /* 0x0000080502008986 */ /* 0x0045e2000c101104 */
[----:B------:R-:W-:-:S04]  /*0b70*/  ISETP.GE.U32.AND P0, PT, R27, R4, PT ;  /* 0x000000041b00720c */ /* 0x000fc80003f06070 */
[----:B------:R-:W-:Y:S01]  /*0b80*/  ISETP.GE.U32.AND.EX P0, PT, R10, R0, PT, P0 ;  /* 0x000000000a00720c */ /* 0x000fe20003f06100 */
[----:B0-----:R2:W-:Y:S04]  /*0b90*/  @!P1 STG.E.U8 desc[UR4][R2.64+0x9], R7 ;  /* 0x0000090702009986 */ /* 0x0015e8000c101104 */
[----:B---3--:R2:W-:Y:S04]  /*0ba0*/  @!P2 STG.E.U8 desc[UR4][R2.64+0xa], R9 ;  /* 0x00000a090200a986 */ /* 0x0085e8000c101104 */
[----:B----4-:R2:W-:Y:S04]  /*0bb0*/  @!P3 STG.E.U8 desc[UR4][R2.64+0xb], R11 ;  /* 0x00000b0b0200b986 */ /* 0x0105e8000c101104 */
[----:B-----5:R2:W-:Y:S04]  /*0bc0*/  @!P4 STG.E.U8 desc[UR4][R2.64+0xc], R13 ;  /* 0x00000c0d0200c986 */ /* 0x0205e8000c101104 */
[----:B-1----:R2:W-:Y:S04]  /*0bd0*/  @!P5 STG.E.U8 desc[UR4][R2.64+0xd], R15 ;  /* 0x00000d0f0200d986 */ /* 0x0025e8000c101104 */
[----:B------:R2:W-:Y:S01]  /*0be0*/  @!P6 STG.E.U8 desc[UR4][R2.64+0xe], R17 ;  /* 0x00000e110200e986 */ /* 0x0005e2000c101104 */
[----:B------:R-:W-:Y:S05]  /*0bf0*/  @P0 EXIT ;  /* 0x000000000000094d */ /* 0x000fea0003800000 */
[----:B------:R-:W-:-:S04]  /*0c00*/  SHF.R.U32.HI R6, RZ, 0x1e, R6 ;  /* 0x0000001eff067819 */ /* 0x000fc80000011606 */
[----:B--2---:R-:W0:Y:S02]  /*0c10*/  LDC.U8 R5, c[0x3][R6] ;  /* 0x00c0000006057b82 */ /* 0x004e240000000000 */
[----:B0-----:R-:W-:Y:S01]  /*0c20*/  STG.E.U8 desc[UR4][R2.64+0xf], R5 ;  /* 0x00000f0502007986 */ /* 0x001fe2000c101104 */
[----:B------:R-:W-:Y:S05]  /*0c30*/  EXIT ;  /* 0x000000000000794d */ /* 0x000fea0003800000 */
        .weak           $__internal_1_$__cuda_sm20_div_u64
        .type           $__internal_1_$__cuda_sm20_div_u64,@function
        .size           $__internal_1_$__cuda_sm20_div_u64,(.L_x_9 - $__internal_1_$__cuda_sm20_div_u64)
$__internal_1_$__cuda_sm20_div_u64:
        /* <DEDUP_REMOVED lines=16> */
[----:B------:R-:W-:-:S05]  /*0d40*/  IMAD.HI.U32 R6, P1, R5, R9, R6 ;  /* 0x0000000905067227 */ /* 0x000fca0007820006 */
[----:B------:R-:W-:Y:S01]  /*0d50*/  IADD3 R7, P2, PT, R15, R6, RZ ;  /* 0x000000060f077210 */ /* 0x000fe20007f5e0ff */
[----:B------:R-:W-:-:S04]  /*0d60*/  IMAD.X R6, R13, 0x1, R5, P0 ;  /* 0x000000010d067824 */ /* 0x000fc800000e0605 */
[----:B------:R-:W-:Y:S01]  /*0d70*/  IMAD.WIDE.U32 R4, R7, R2, RZ ;  /* 0x0000000207047225 */ /* 0x000fe200078e00ff */
[----:B------:R-:W-:-:S03]  /*0d80*/  IADD3.X R9, PT, PT, RZ, RZ, R6, P2, P1 ;  /* 0x000000ffff097210 */ /* 0x000fc600017e2406 */
        /* <DEDUP_REMOVED lines=14> */
[----:B------:R-:W-:-:S04]  /*0e70*/  IMAD.WIDE.U32 R4, RZ, R7, R4 ;  /* 0x00000007ff047225 */ /* 0x000fc800078e0004 */
[----:B------:R-:W-:-:S04]  /*0e80*/  IMAD.HI.U32 R4, P0, R9, R10, R4 ;  /* 0x0000000a09047227 */ /* 0x000fc80007800004 */
[----:B------:R-:W-:Y:S01]  /*0e90*/  IMAD.X R6, RZ, RZ, RZ, P0 ;  /* 0x000000ffff067224 */ /* 0x000fe200000e06ff */
[----:B------:R-:W-:-:S05]  /*0ea0*/  IADD3 R7, P1, PT, RZ, R4, RZ ;  /* 0x00000004ff077210 */ /* 0x000fca0007f3e0ff */
[----:B------:R-:W-:-:S04]  /*0eb0*/  IMAD.WIDE.U32 R4, R7, R2, RZ ;  /* 0x0000000207047225 */ /* 0x000fc800078e00ff */
[----:B------:R-:W-:Y:S01]  /*0ec0*/  IMAD.X R9, RZ, RZ, R6, P1 ;  /* 0x000000ffff097224 */ /* 0x000fe200008e0606 */
[----:B------:R-:W-:Y:S01]  /*0ed0*/  IADD3 R13, P1, PT, -R4, R10, RZ ;  /* 0x0000000a040d7210 */ /* 0x000fe20007f3e1ff */
[C---:B------:R-:W-:Y:S01]  /*0ee0*/  IMAD R5, R7.reuse, R3, R5 ;  /* 0x0000000307057224 */ /* 0x040fe200078e0205 */
[----:B------:R-:W-:Y:S02]  /*0ef0*/  IADD3 R4, P2, PT, R7, 0x1, RZ ;  /* 0x0000000107047810 */ /* 0x000fe40007f5e0ff */
[-C--:B------:R-:W-:Y:S01]  /*0f00*/  ISETP.GE.U32.AND P0, PT, R13, R2.reuse, PT ;  /* 0x000000020d00720c */ /* 0x080fe20003f06070 */
[-C--:B------:R-:W-:Y:S02]  /*0f10*/  IMAD R5, R9, R2.reuse, R5 ;  /* 0x0000000209057224 */ /* 0x080fe400078e0205 */
[----:B------:R-:W-:Y:S02]  /*0f20*/  IMAD.X R6, RZ, RZ, R9, P2 ;  /* 0x000000ffff067224 */ /* 0x000fe400010e0609 */
[----:B------:R-:W-:Y:S01]  /*0f30*/  IMAD.X R12, RZ, RZ, ~R5, P1 ;  /* 0x000000ffff0c7224 */ /* 0x000fe200008e0e05 */
[----:B------:R-:W-:-:S04]  /*0f40*/  IADD3 R5, P1, PT, R13, -R2, RZ ;  /* 0x800000020d057210 */ /* 0x000fc80007f3e0ff */
[C---:B------:R-:W-:Y:S01]  /*0f50*/  ISETP.GE.U32.AND.EX P0, PT, R12.reuse, R3, PT, P0 ;  /* 0x000000030c00720c */ /* 0x040fe20003f06100 */
[----:B------:R-:W-:Y:S01]  /*0f60*/  IMAD.X R8, R12, 0x1, ~R3, P1 ;  /* 0x000000010c087824 */ /* 0x000fe200008e0e03 */
[----:B------:R-:W-:Y:S02]  /*0f70*/  ISETP.NE.U32.AND P1, PT, R2, RZ, PT ;  /* 0x000000ff0200720c */ /* 0x000fe40003f25070 */
[----:B------:R-:W-:Y:S02]  /*0f80*/  SEL R7, R4, R7, P0 ;  /* 0x0000000704077207 */ /* 0x000fe40000000000 */
[----:B------:R-:W-:Y:S02]  /*0f90*/  SEL R5, R5, R13, P0 ;  /* 0x0000000d05057207 */ /* 0x000fe40000000000 */
[----:B------:R-:W-:Y:S02]  /*0fa0*/  SEL R6, R6, R9, P0 ;  /* 0x0000000906067207 */ /* 0x000fe40000000000 */
[----:B------:R-:W-:-:S02]  /*0fb0*/  IADD3 R4, P2, PT, R7, 0x1, RZ ;  /* 0x0000000107047810 */ /* 0x000fc40007f5e0ff */
[----:B------:R-:W-:Y:S02]  /*0fc0*/  SEL R8, R8, R12, P0 ;  /* 0x0000000c08087207 */ /* 0x000fe40000000000 */
[----:B------:R-:W-:Y:S01]  /*0fd0*/  ISETP.GE.U32.AND P0, PT, R5, R2, PT ;  /* 0x000000020500720c */ /* 0x000fe20003f06070 */
[----:B------:R-:W-:Y:S01]  /*0fe0*/  IMAD.X R5, RZ, RZ, R6, P2 ;  /* 0x000000ffff057224 */ /* 0x000fe200010e0606 */
[----:B------:R-:W-:Y:S01]  /*0ff0*/  ISETP.NE.AND.EX P1, PT, R3, RZ, PT, P1 ;  /* 0x000000ff0300720c */ /* 0x000fe20003f25310 */
[----:B------:R-:W-:Y:S01]  /*1000*/  IMAD.MOV.U32 R2, RZ, RZ, R0 ;  /* 0x000000ffff027224 */ /* 0x000fe200078e0000 */
[----:B------:R-:W-:Y:S01]  /*1010*/  ISETP.GE.U32.AND.EX P0, PT, R8, R3, PT, P0 ;  /* 0x000000030800720c */ /* 0x000fe20003f06100 */
[----:B------:R-:W-:-:S03]  /*1020*/  IMAD.MOV.U32 R3, RZ, RZ, 0x0 ;  /* 0x00000000ff037424 */ /* 0x000fc600078e00ff */
[----:B------:R-:W-:Y:S02]  /*1030*/  SEL R4, R4, R7, P0 ;  /* 0x0000000704047207 */ /* 0x000fe40000000000 */
[----:B------:R-:W-:Y:S02]  /*1040*/  SEL R5, R5, R6, P0 ;  /* 0x0000000605057207 */ /* 0x000fe40000000000 */
[----:B------:R-:W-:Y:S02]  /*1050*/  SEL R4, R4, 0xffffffff, P1 ;  /* 0xffffffff04047807 */ /* 0x000fe40000800000 */
[----:B------:R-:W-:Y:S01]  /*1060*/  SEL R5, R5, 0xffffffff, P1 ;  /* 0xffffffff05057807 */ /* 0x000fe20000800000 */
[----:B------:R-:W-:Y:S06]  /*1070*/  RET.REL.NODEC R2 `(_Z19unpack_bases_kernelPKjPcmmm) ;  /* 0xffffffec02e07950 */ /* 0x000fec0003c3ffff */
.L_x_7:
        /* <DEDUP_REMOVED lines=16> */
.L_x_9:


//--------------------- .nv.shared._Z26extract_single_base_kernelPKjPcmmm --------------------------
	.section	.nv.shared._Z26extract_single_base_kernelPKjPcmmm,"aw",@nobits
	.sectionflags	@""
	.align	16
	.zero		1024


//--------------------- .nv.shared.reserved.0     --------------------------
	.section	.nv.shared.reserved.0,"aw",@nobits
	.weak		__nv_reservedSMEM_offset_0_alias
	.size		__nv_reservedSMEM_offset_0_alias, 0, 64
	.other		__nv_reservedSMEM_offset_0_alias,@"STO_CUDA_RESERVED_SHARED STV_DEFAULT"
__nv_reservedSMEM_offset_0_alias:
	.zero		0
	.zero		64


//--------------------- .nv.shared._Z26unpack_bases_kernel_sharedPKjPcmmm --------------------------
	.section	.nv.shared._Z26unpack_bases_kernel_sharedPKjPcmmm,"aw",@nobits
	.sectionflags	@""
	.align	16
	.zero		1024


//--------------------- .nv.shared._Z19unpack_bases_kernelPKjPcmmm --------------------------
	.section	.nv.shared._Z19unpack_bases_kernelPKjPcmmm,"aw",@nobits
	.sectionflags	@""
	.align	16
	.zero		1024


//--------------------- .nv.constant0._Z26extract_single_base_kernelPKjPcmmm --------------------------
	.section	.nv.constant0._Z26extract_single_base_kernelPKjPcmmm,"a",@progbits
	.sectionflags	@""
	.align	4
.nv.constant0._Z26extract_single_base_kernelPKjPcmmm:
	.zero		936


//--------------------- .nv.constant0._Z26unpack_bases_kernel_sharedPKjPcmmm --------------------------
	.section	.nv.constant0._Z26unpack_bases_kernel_sharedPKjPcmmm,"a",@progbits
	.sectionflags	@""
	.align	4
.nv.constant0._Z26unpack_bases_kernel_sharedPKjPcmmm:
	.zero		936


//--------------------- .nv.constant0._Z19unpack_bases_kernelPKjPcmmm --------------------------
	.section	.nv.constant0._Z19unpack_bases_kernelPKjPcmmm,"a",@progbits
	.sectionflags	@""
	.align	4
.nv.constant0._Z19unpack_bases_kernelPKjPcmmm:
	.zero		936


//--------------------- SYMBOLS --------------------------

	.type		.nv.reservedSmem.offset0,@object
	.size		.nv.reservedSmem.offset0,0x4
	.type		.nv.reservedSmem.cap,@object
	.size		.nv.reservedSmem.cap,0x4
